//
// Generated by NVIDIA NVVM Compiler
//
// Compiler Build ID: CL-36424714
// Cuda compilation tools, release 13.0, V13.0.88
// Based on NVVM 20.0.0
//

.version 9.0
.target sm_100
.address_size 64

	// .globl	_Z16kernel_minibatchPiPfS0_S0_S_ii
// _ZZ16kernel_minibatchPiPfS0_S0_S_iiE5delta has been demoted

.visible .entry _Z16kernel_minibatchPiPfS0_S0_S_ii(
	.param .u64 .ptr .align 1 _Z16kernel_minibatchPiPfS0_S0_S_ii_param_0,
	.param .u64 .ptr .align 1 _Z16kernel_minibatchPiPfS0_S0_S_ii_param_1,
	.param .u64 .ptr .align 1 _Z16kernel_minibatchPiPfS0_S0_S_ii_param_2,
	.param .u64 .ptr .align 1 _Z16kernel_minibatchPiPfS0_S0_S_ii_param_3,
	.param .u64 .ptr .align 1 _Z16kernel_minibatchPiPfS0_S0_S_ii_param_4,
	.param .u32 _Z16kernel_minibatchPiPfS0_S0_S_ii_param_5,
	.param .u32 _Z16kernel_minibatchPiPfS0_S0_S_ii_param_6
)
{
	.reg .pred 	%p<31>;
	.reg .b32 	%r<58>;
	.reg .b32 	%f<148>;
	.reg .b64 	%rd<37>;
	// demoted variable
	.shared .align 4 .f32 _ZZ16kernel_minibatchPiPfS0_S0_S_iiE5delta;
	ld.param.u64 	%rd20, [_Z16kernel_minibatchPiPfS0_S0_S_ii_param_0];
	ld.param.u64 	%rd21, [_Z16kernel_minibatchPiPfS0_S0_S_ii_param_1];
	ld.param.u64 	%rd22, [_Z16kernel_minibatchPiPfS0_S0_S_ii_param_2];
	ld.param.u64 	%rd23, [_Z16kernel_minibatchPiPfS0_S0_S_ii_param_3];
	ld.param.u64 	%rd24, [_Z16kernel_minibatchPiPfS0_S0_S_ii_param_4];
	ld.param.u32 	%r15, [_Z16kernel_minibatchPiPfS0_S0_S_ii_param_5];
	ld.param.u32 	%r17, [_Z16kernel_minibatchPiPfS0_S0_S_ii_param_6];
	cvta.to.global.u64 	%rd25, %rd22;
	cvta.to.global.u64 	%rd1, %rd24;
	cvta.to.global.u64 	%rd2, %rd23;
	cvta.to.global.u64 	%rd26, %rd21;
	mov.u32 	%r18, %ctaid.x;
	mov.u32 	%r19, %ntid.x;
	mov.u32 	%r20, %tid.x;
	mad.lo.s32 	%r1, %r18, %r19, %r20;
	mul.wide.s32 	%rd27, %r1, 4;
	add.s64 	%rd3, %rd26, %rd27;
	mul.wide.u32 	%rd28, %r1, 4;
	add.s64 	%rd4, %rd26, %rd28;
	mad.lo.s32 	%r21, %r15, %r1, %r1;
	mul.wide.s32 	%rd29, %r21, 4;
	add.s64 	%rd5, %rd2, %rd29;
	add.s64 	%rd6, %rd1, %rd28;
	add.s64 	%rd7, %rd25, %rd28;
	cvt.rn.f32.s32 	%f1, %r17;
	add.s64 	%rd8, %rd25, %rd27;
	and.b32  	%r2, %r15, 3;
	and.b32  	%r3, %r15, 2147483644;
	shl.b32 	%r4, %r15, 2;
	mov.b32 	%r53, 0;
$L__BB0_1:
	setp.lt.s32 	%p1, %r15, 1;
	add.s32 	%r53, %r53, 1;
	ld.global.f32 	%f2, [%rd3];
	@%p1 bra 	$L__BB0_44;
	setp.lt.u32 	%p2, %r15, 4;
	mov.b32 	%r57, 0;
	@%p2 bra 	$L__BB0_25;
	neg.s32 	%r54, %r1;
	add.s64 	%rd36, %rd1, 8;
	mov.b32 	%r56, 0;
	mov.u32 	%r55, %r1;
$L__BB0_4:
	setp.ne.s32 	%p3, %r54, 0;
	@%p3 bra 	$L__BB0_9;
	ld.global.f32 	%f3, [%rd4];
	ld.global.f32 	%f29, [%rd5];
	rcp.rn.f32 	%f30, %f29;
	ld.global.u32 	%r24, [%rd6];
	cvt.rn.f32.s32 	%f31, %r24;
	ld.global.f32 	%f32, [%rd7];
	mul.f32 	%f33, %f32, %f31;
	mov.f32 	%f34, 0f3F800000;
	sub.f32 	%f35, %f34, %f33;
	mul.f32 	%f36, %f30, %f35;
	st.shared.f32 	[_ZZ16kernel_minibatchPiPfS0_S0_S_iiE5delta], %f36;
	add.f32 	%f141, %f3, %f36;
	st.global.f32 	[%rd4], %f141;
	setp.geu.f32 	%p4, %f141, 0f00000000;
	@%p4 bra 	$L__BB0_7;
	mov.b32 	%r25, 0;
	st.global.u32 	[%rd4], %r25;
	mov.f32 	%f141, 0f00000000;
	sub.f32 	%f38, %f141, %f3;
	st.shared.f32 	[_ZZ16kernel_minibatchPiPfS0_S0_S_iiE5delta], %f38;
$L__BB0_7:
	setp.leu.f32 	%p5, %f141, %f1;
	@%p5 bra 	$L__BB0_9;
	st.global.f32 	[%rd4], %f1;
	sub.f32 	%f39, %f1, %f3;
	st.shared.f32 	[_ZZ16kernel_minibatchPiPfS0_S0_S_iiE5delta], %f39;
$L__BB0_9:
	bar.sync 	0;
	ld.shared.f32 	%f40, [_ZZ16kernel_minibatchPiPfS0_S0_S_iiE5delta];
	ld.global.u32 	%r26, [%rd36+-8];
	cvt.rn.f32.s32 	%f41, %r26;
	mul.f32 	%f42, %f40, %f41;
	mul.wide.s32 	%rd30, %r55, 4;
	add.s64 	%rd11, %rd2, %rd30;
	ld.global.f32 	%f43, [%rd11];
	ld.global.f32 	%f44, [%rd8];
	fma.rn.f32 	%f6, %f43, %f42, %f44;
	st.global.f32 	[%rd8], %f6;
	add.s32 	%r27, %r56, 1;
	setp.ne.s32 	%p6, %r1, %r27;
	@%p6 bra 	$L__BB0_14;
	ld.global.f32 	%f7, [%rd4];
	ld.global.f32 	%f45, [%rd5];
	rcp.rn.f32 	%f46, %f45;
	ld.global.u32 	%r28, [%rd6];
	cvt.rn.f32.s32 	%f47, %r28;
	mul.f32 	%f48, %f6, %f47;
	mov.f32 	%f49, 0f3F800000;
	sub.f32 	%f50, %f49, %f48;
	mul.f32 	%f51, %f46, %f50;
	st.shared.f32 	[_ZZ16kernel_minibatchPiPfS0_S0_S_iiE5delta], %f51;
	add.f32 	%f142, %f7, %f51;
	st.global.f32 	[%rd4], %f142;
	setp.geu.f32 	%p7, %f142, 0f00000000;
	@%p7 bra 	$L__BB0_12;
	mov.b32 	%r29, 0;
	st.global.u32 	[%rd4], %r29;
	mov.f32 	%f142, 0f00000000;
	sub.f32 	%f53, %f142, %f7;
	st.shared.f32 	[_ZZ16kernel_minibatchPiPfS0_S0_S_iiE5delta], %f53;
$L__BB0_12:
	setp.leu.f32 	%p8, %f142, %f1;
	@%p8 bra 	$L__BB0_14;
	st.global.f32 	[%rd4], %f1;
	sub.f32 	%f54, %f1, %f7;
	st.shared.f32 	[_ZZ16kernel_minibatchPiPfS0_S0_S_iiE5delta], %f54;
$L__BB0_14:
	bar.sync 	0;
	ld.shared.f32 	%f55, [_ZZ16kernel_minibatchPiPfS0_S0_S_iiE5delta];
	ld.global.u32 	%r30, [%rd36+-4];
	cvt.rn.f32.s32 	%f56, %r30;
	mul.f32 	%f57, %f55, %f56;
	mul.wide.u32 	%rd12, %r15, 4;
	add.s64 	%rd13, %rd11, %rd12;
	ld.global.f32 	%f58, [%rd13];
	ld.global.f32 	%f59, [%rd8];
	fma.rn.f32 	%f10, %f58, %f57, %f59;
	st.global.f32 	[%rd8], %f10;
	add.s32 	%r31, %r56, 2;
	setp.ne.s32 	%p9, %r1, %r31;
	@%p9 bra 	$L__BB0_19;
	ld.global.f32 	%f11, [%rd4];
	ld.global.f32 	%f60, [%rd5];
	rcp.rn.f32 	%f61, %f60;
	ld.global.u32 	%r32, [%rd6];
	cvt.rn.f32.s32 	%f62, %r32;
	mul.f32 	%f63, %f10, %f62;
	mov.f32 	%f64, 0f3F800000;
	sub.f32 	%f65, %f64, %f63;
	mul.f32 	%f66, %f61, %f65;
	st.shared.f32 	[_ZZ16kernel_minibatchPiPfS0_S0_S_iiE5delta], %f66;
	add.f32 	%f143, %f11, %f66;
	st.global.f32 	[%rd4], %f143;
	setp.geu.f32 	%p10, %f143, 0f00000000;
	@%p10 bra 	$L__BB0_17;
	mov.b32 	%r33, 0;
	st.global.u32 	[%rd4], %r33;
	mov.f32 	%f143, 0f00000000;
	sub.f32 	%f68, %f143, %f11;
	st.shared.f32 	[_ZZ16kernel_minibatchPiPfS0_S0_S_iiE5delta], %f68;
$L__BB0_17:
	setp.leu.f32 	%p11, %f143, %f1;
	@%p11 bra 	$L__BB0_19;
	st.global.f32 	[%rd4], %f1;
	sub.f32 	%f69, %f1, %f11;
	st.shared.f32 	[_ZZ16kernel_minibatchPiPfS0_S0_S_iiE5delta], %f69;
$L__BB0_19:
	bar.sync 	0;
	ld.shared.f32 	%f70, [_ZZ16kernel_minibatchPiPfS0_S0_S_iiE5delta];
	ld.global.u32 	%r34, [%rd36];
	cvt.rn.f32.s32 	%f71, %r34;
	mul.f32 	%f72, %f70, %f71;
	add.s64 	%rd14, %rd13, %rd12;
	ld.global.f32 	%f73, [%rd14];
	ld.global.f32 	%f74, [%rd8];
	fma.rn.f32 	%f14, %f73, %f72, %f74;
	st.global.f32 	[%rd8], %f14;
	add.s32 	%r35, %r56, 3;
	setp.ne.s32 	%p12, %r1, %r35;
	@%p12 bra 	$L__BB0_24;
	ld.global.f32 	%f15, [%rd4];
	ld.global.f32 	%f75, [%rd5];
	rcp.rn.f32 	%f76, %f75;
	ld.global.u32 	%r36, [%rd6];
	cvt.rn.f32.s32 	%f77, %r36;
	mul.f32 	%f78, %f14, %f77;
	mov.f32 	%f79, 0f3F800000;
	sub.f32 	%f80, %f79, %f78;
	mul.f32 	%f81, %f76, %f80;
	st.shared.f32 	[_ZZ16kernel_minibatchPiPfS0_S0_S_iiE5delta], %f81;
	add.f32 	%f144, %f15, %f81;
	st.global.f32 	[%rd4], %f144;
	setp.geu.f32 	%p13, %f144, 0f00000000;
	@%p13 bra 	$L__BB0_22;
	mov.b32 	%r37, 0;
	st.global.u32 	[%rd4], %r37;
	mov.f32 	%f144, 0f00000000;
	sub.f32 	%f83, %f144, %f15;
	st.shared.f32 	[_ZZ16kernel_minibatchPiPfS0_S0_S_iiE5delta], %f83;
$L__BB0_22:
	setp.leu.f32 	%p14, %f144, %f1;
	@%p14 bra 	$L__BB0_24;
	st.global.f32 	[%rd4], %f1;
	sub.f32 	%f84, %f1, %f15;
	st.shared.f32 	[_ZZ16kernel_minibatchPiPfS0_S0_S_iiE5delta], %f84;
$L__BB0_24:
	bar.sync 	0;
	ld.shared.f32 	%f85, [_ZZ16kernel_minibatchPiPfS0_S0_S_iiE5delta];
	ld.global.u32 	%r38, [%rd36+4];
	cvt.rn.f32.s32 	%f86, %r38;
	mul.f32 	%f87, %f85, %f86;
	add.s64 	%rd31, %rd14, %rd12;
	ld.global.f32 	%f88, [%rd31];
	ld.global.f32 	%f89, [%rd8];
	fma.rn.f32 	%f90, %f88, %f87, %f89;
	st.global.f32 	[%rd8], %f90;
	add.s32 	%r56, %r56, 4;
	add.s32 	%r55, %r55, %r4;
	add.s64 	%rd36, %rd36, 16;
	add.s32 	%r54, %r54, 4;
	setp.ne.s32 	%p15, %r56, %r3;
	mov.u32 	%r57, %r3;
	@%p15 bra 	$L__BB0_4;
$L__BB0_25:
	setp.eq.s32 	%p16, %r2, 0;
	@%p16 bra 	$L__BB0_44;
	setp.ne.s32 	%p17, %r1, %r57;
	@%p17 bra 	$L__BB0_31;
	ld.global.f32 	%f18, [%rd4];
	ld.global.f32 	%f91, [%rd5];
	rcp.rn.f32 	%f92, %f91;
	ld.global.u32 	%r39, [%rd6];
	cvt.rn.f32.s32 	%f93, %r39;
	ld.global.f32 	%f94, [%rd7];
	mul.f32 	%f95, %f94, %f93;
	mov.f32 	%f96, 0f3F800000;
	sub.f32 	%f97, %f96, %f95;
	mul.f32 	%f98, %f92, %f97;
	st.shared.f32 	[_ZZ16kernel_minibatchPiPfS0_S0_S_iiE5delta], %f98;
	add.f32 	%f145, %f18, %f98;
	st.global.f32 	[%rd4], %f145;
	setp.geu.f32 	%p18, %f145, 0f00000000;
	@%p18 bra 	$L__BB0_29;
	mov.b32 	%r40, 0;
	st.global.u32 	[%rd4], %r40;
	mov.f32 	%f145, 0f00000000;
	sub.f32 	%f100, %f145, %f18;
	st.shared.f32 	[_ZZ16kernel_minibatchPiPfS0_S0_S_iiE5delta], %f100;
$L__BB0_29:
	setp.leu.f32 	%p19, %f145, %f1;
	@%p19 bra 	$L__BB0_31;
	st.global.f32 	[%rd4], %f1;
	sub.f32 	%f101, %f1, %f18;
	st.shared.f32 	[_ZZ16kernel_minibatchPiPfS0_S0_S_iiE5delta], %f101;
$L__BB0_31:
	setp.eq.s32 	%p20, %r2, 1;
	bar.sync 	0;
	ld.shared.f32 	%f102, [_ZZ16kernel_minibatchPiPfS0_S0_S_iiE5delta];
	mul.wide.u32 	%rd32, %r57, 4;
	add.s64 	%rd16, %rd1, %rd32;
	ld.global.u32 	%r41, [%rd16];
	cvt.rn.f32.s32 	%f103, %r41;
	mul.f32 	%f104, %f102, %f103;
	mad.lo.s32 	%r42, %r57, %r15, %r1;
	mul.wide.s32 	%rd33, %r42, 4;
	add.s64 	%rd17, %rd2, %rd33;
	ld.global.f32 	%f105, [%rd17];
	ld.global.f32 	%f106, [%rd8];
	fma.rn.f32 	%f21, %f105, %f104, %f106;
	st.global.f32 	[%rd8], %f21;
	@%p20 bra 	$L__BB0_44;
	add.s32 	%r43, %r57, 1;
	setp.ne.s32 	%p21, %r1, %r43;
	@%p21 bra 	$L__BB0_37;
	ld.global.f32 	%f22, [%rd4];
	ld.global.f32 	%f107, [%rd5];
	rcp.rn.f32 	%f108, %f107;
	ld.global.u32 	%r44, [%rd6];
	cvt.rn.f32.s32 	%f109, %r44;
	mul.f32 	%f110, %f21, %f109;
	mov.f32 	%f111, 0f3F800000;
	sub.f32 	%f112, %f111, %f110;
	mul.f32 	%f113, %f108, %f112;
	st.shared.f32 	[_ZZ16kernel_minibatchPiPfS0_S0_S_iiE5delta], %f113;
	add.f32 	%f146, %f22, %f113;
	st.global.f32 	[%rd4], %f146;
	setp.geu.f32 	%p22, %f146, 0f00000000;
	@%p22 bra 	$L__BB0_35;
	mov.b32 	%r45, 0;
	st.global.u32 	[%rd4], %r45;
	mov.f32 	%f146, 0f00000000;
	sub.f32 	%f115, %f146, %f22;
	st.shared.f32 	[_ZZ16kernel_minibatchPiPfS0_S0_S_iiE5delta], %f115;
$L__BB0_35:
	setp.leu.f32 	%p23, %f146, %f1;
	@%p23 bra 	$L__BB0_37;
	st.global.f32 	[%rd4], %f1;
	sub.f32 	%f116, %f1, %f22;
	st.shared.f32 	[_ZZ16kernel_minibatchPiPfS0_S0_S_iiE5delta], %f116;
$L__BB0_37:
	setp.eq.s32 	%p24, %r2, 2;
	bar.sync 	0;
	ld.shared.f32 	%f117, [_ZZ16kernel_minibatchPiPfS0_S0_S_iiE5delta];
	ld.global.u32 	%r46, [%rd16+4];
	cvt.rn.f32.s32 	%f118, %r46;
	mul.f32 	%f119, %f117, %f118;
	mul.wide.u32 	%rd18, %r15, 4;
	add.s64 	%rd19, %rd17, %rd18;
	ld.global.f32 	%f120, [%rd19];
	ld.global.f32 	%f121, [%rd8];
	fma.rn.f32 	%f25, %f120, %f119, %f121;
	st.global.f32 	[%rd8], %f25;
	@%p24 bra 	$L__BB0_44;
	add.s32 	%r47, %r57, 2;
	setp.ne.s32 	%p25, %r1, %r47;
	@%p25 bra 	$L__BB0_43;
	ld.global.f32 	%f26, [%rd4];
	ld.global.f32 	%f122, [%rd5];
	rcp.rn.f32 	%f123, %f122;
	ld.global.u32 	%r48, [%rd6];
	cvt.rn.f32.s32 	%f124, %r48;
	mul.f32 	%f125, %f25, %f124;
	mov.f32 	%f126, 0f3F800000;
	sub.f32 	%f127, %f126, %f125;
	mul.f32 	%f128, %f123, %f127;
	st.shared.f32 	[_ZZ16kernel_minibatchPiPfS0_S0_S_iiE5delta], %f128;
	add.f32 	%f147, %f26, %f128;
	st.global.f32 	[%rd4], %f147;
	setp.geu.f32 	%p26, %f147, 0f00000000;
	@%p26 bra 	$L__BB0_41;
	mov.b32 	%r49, 0;
	st.global.u32 	[%rd4], %r49;
	mov.f32 	%f147, 0f00000000;
	sub.f32 	%f130, %f147, %f26;
	st.shared.f32 	[_ZZ16kernel_minibatchPiPfS0_S0_S_iiE5delta], %f130;
$L__BB0_41:
	setp.leu.f32 	%p27, %f147, %f1;
	@%p27 bra 	$L__BB0_43;
	st.global.f32 	[%rd4], %f1;
	sub.f32 	%f131, %f1, %f26;
	st.shared.f32 	[_ZZ16kernel_minibatchPiPfS0_S0_S_iiE5delta], %f131;
$L__BB0_43:
	bar.sync 	0;
	ld.shared.f32 	%f132, [_ZZ16kernel_minibatchPiPfS0_S0_S_iiE5delta];
	ld.global.u32 	%r50, [%rd16+8];
	cvt.rn.f32.s32 	%f133, %r50;
	mul.f32 	%f134, %f132, %f133;
	add.s64 	%rd34, %rd19, %rd18;
	ld.global.f32 	%f135, [%rd34];
	ld.global.f32 	%f136, [%rd8];
	fma.rn.f32 	%f137, %f135, %f134, %f136;
	st.global.f32 	[%rd8], %f137;
$L__BB0_44:
	ld.global.f32 	%f138, [%rd3];
	sub.f32 	%f139, %f138, %f2;
	abs.f32 	%f140, %f139;
	setp.lt.f32 	%p28, %f140, 0f38D1B717;
	selp.u32 	%r51, 1, 0, %p28;
	{ 
	.reg .pred 	%p1; 
	.reg .pred 	%p2; 
	setp.ne.u32 	%p1, %r51, 0; 
	bar.red.and.pred 	%p2, 0, %p1; 
	selp.u32 	%r52, 1, 0, %p2; 
	}
	setp.lt.s32 	%p29, %r52, 1;
	@%p29 bra 	$L__BB0_1;
	setp.ne.s32 	%p30, %r1, 1;
	@%p30 bra 	$L__BB0_47;
	cvta.to.global.u64 	%rd35, %rd20;
	st.global.u32 	[%rd35], %r53;
$L__BB0_47:
	ret;

}
	// .globl	kernel_minibatch_g
.visible .entry kernel_minibatch_g(
	.param .u64 .ptr .align 1 kernel_minibatch_g_param_0,
	.param .u64 .ptr .align 1 kernel_minibatch_g_param_1,
	.param .u64 .ptr .align 1 kernel_minibatch_g_param_2,
	.param .u64 .ptr .align 1 kernel_minibatch_g_param_3,
	.param .u64 .ptr .align 1 kernel_minibatch_g_param_4,
	.param .u64 .ptr .align 1 kernel_minibatch_g_param_5,
	.param .u32 kernel_minibatch_g_param_6,
	.param .u64 .ptr .align 1 kernel_minibatch_g_param_7,
	.param .u32 kernel_minibatch_g_param_8,
	.param .u32 kernel_minibatch_g_param_9
)
{
	.reg .pred 	%p<31>;
	.reg .b32 	%r<154>;
	.reg .b32 	%f<31>;
	.reg .b64 	%rd<53>;

	ld.param.u64 	%rd16, [kernel_minibatch_g_param_3];
	ld.param.u64 	%rd17, [kernel_minibatch_g_param_4];
	ld.param.u64 	%rd18, [kernel_minibatch_g_param_5];
	ld.param.u32 	%r37, [kernel_minibatch_g_param_6];
	ld.param.u64 	%rd19, [kernel_minibatch_g_param_7];
	ld.param.u32 	%r38, [kernel_minibatch_g_param_8];
	cvta.to.global.u64 	%rd1, %rd19;
	cvta.to.global.u64 	%rd2, %rd17;
	cvta.to.global.u64 	%rd3, %rd16;
	cvta.to.global.u64 	%rd4, %rd18;
	mov.u32 	%r1, %ctaid.x;
	mov.u32 	%r40, %ntid.x;
	mov.u32 	%r2, %tid.x;
	mad.lo.s32 	%r3, %r1, %r40, %r2;
	setp.ge.s32 	%p1, %r3, %r38;
	@%p1 bra 	$L__BB1_42;
	ld.param.u32 	%r139, [kernel_minibatch_g_param_9];
	ld.param.u64 	%rd51, [kernel_minibatch_g_param_2];
	ld.param.u64 	%rd50, [kernel_minibatch_g_param_1];
	cvta.to.global.u64 	%rd20, %rd50;
	cvta.to.global.u64 	%rd21, %rd51;
	// begin inline asm
	mov.u32 %r41, %envreg2;
	// end inline asm
	cvt.u64.u32 	%rd22, %r41;
	// begin inline asm
	mov.u32 %r42, %envreg1;
	// end inline asm
	cvt.u64.u32 	%rd23, %r42;
	shl.b64 	%rd24, %rd23, 32;
	or.b64  	%rd5, %rd24, %rd22;
	mul.wide.u32 	%rd25, %r1, 4;
	add.s64 	%rd6, %rd4, %rd25;
	mul.wide.s32 	%rd26, %r3, 4;
	add.s64 	%rd7, %rd20, %rd26;
	mul.wide.u32 	%rd27, %r3, 4;
	add.s64 	%rd8, %rd20, %rd27;
	mad.lo.s32 	%r44, %r38, %r3, %r3;
	mul.wide.u32 	%rd28, %r44, 4;
	add.s64 	%rd9, %rd3, %rd28;
	cvt.rn.f32.s32 	%f1, %r139;
	add.s64 	%rd10, %rd5, 4;
	mov.u32 	%r45, %tid.y;
	add.s32 	%r46, %r2, %r45;
	mov.u32 	%r47, %tid.z;
	or.b32  	%r4, %r46, %r47;
	mov.u32 	%r48, %nctaid.x;
	mov.u32 	%r49, %nctaid.y;
	mul.lo.s32 	%r50, %r48, %r49;
	mov.u32 	%r51, %nctaid.z;
	mul.lo.s32 	%r52, %r50, %r51;
	mov.u32 	%r53, %ctaid.y;
	add.s32 	%r54, %r1, %r53;
	mov.u32 	%r55, %ctaid.z;
	neg.s32 	%r56, %r55;
	setp.eq.s32 	%p2, %r54, %r56;
	sub.s32 	%r57, -2147483647, %r52;
	selp.b32 	%r5, %r57, 1, %p2;
	add.s64 	%rd11, %rd21, %rd26;
	and.b32  	%r6, %r37, 15;
	and.b32  	%r7, %r37, 7;
	and.b32  	%r8, %r37, 3;
	mov.b32 	%r140, 0;
$L__BB1_2:
	setp.ne.s32 	%p3, %r2, 1;
	add.s32 	%r140, %r140, 1;
	@%p3 bra 	$L__BB1_4;
	mov.b32 	%r58, 0;
	st.global.u32 	[%rd6], %r58;
$L__BB1_4:
	setp.eq.s32 	%p4, %r38, 0;
	ld.global.f32 	%f2, [%rd7];
	mov.f32 	%f30, %f2;
	@%p4 bra 	$L__BB1_18;
	mov.b32 	%r141, 0;
$L__BB1_6:
	setp.ne.s32 	%p5, %r3, %r141;
	@%p5 bra 	$L__BB1_11;
	ld.param.u64 	%rd52, [kernel_minibatch_g_param_2];
	ld.global.f32 	%f3, [%rd8];
	ld.global.f32 	%f9, [%rd9];
	rcp.rn.f32 	%f10, %f9;
	mul.wide.u32 	%rd29, %r3, 4;
	add.s64 	%rd30, %rd2, %rd29;
	ld.global.u32 	%r60, [%rd30];
	cvt.rn.f32.s32 	%f11, %r60;
	cvta.to.global.u64 	%rd31, %rd52;
	add.s64 	%rd32, %rd31, %rd29;
	ld.global.f32 	%f12, [%rd32];
	mul.f32 	%f13, %f12, %f11;
	mov.f32 	%f14, 0f3F800000;
	sub.f32 	%f15, %f14, %f13;
	mul.f32 	%f16, %f10, %f15;
	st.global.f32 	[%rd1], %f16;
	ld.global.f32 	%f17, [%rd8];
	add.f32 	%f29, %f17, %f16;
	st.global.f32 	[%rd8], %f29;
	setp.geu.f32 	%p6, %f29, 0f00000000;
	@%p6 bra 	$L__BB1_9;
	mov.b32 	%r61, 0;
	st.global.u32 	[%rd8], %r61;
	mov.f32 	%f18, 0f00000000;
	sub.f32 	%f19, %f18, %f3;
	st.global.f32 	[%rd1], %f19;
	ld.global.f32 	%f29, [%rd8];
$L__BB1_9:
	setp.leu.f32 	%p7, %f29, %f1;
	@%p7 bra 	$L__BB1_11;
	st.global.f32 	[%rd8], %f1;
	sub.f32 	%f20, %f1, %f3;
	st.global.f32 	[%rd1], %f20;
$L__BB1_11:
	setp.ne.s64 	%p8, %rd5, 0;
	@%p8 bra 	$L__BB1_13;
	// begin inline asm
	trap;
	// end inline asm
$L__BB1_13:
	setp.ne.s32 	%p9, %r4, 0;
	barrier.sync 	0;
	@%p9 bra 	$L__BB1_16;
	// begin inline asm
	atom.add.release.gpu.u32 %r62,[%rd10],%r5;
	// end inline asm
$L__BB1_15:
	// begin inline asm
	ld.acquire.gpu.u32 %r64,[%rd10];
	// end inline asm
	xor.b32  	%r65, %r64, %r62;
	setp.gt.s32 	%p10, %r65, -1;
	@%p10 bra 	$L__BB1_15;
$L__BB1_16:
	barrier.sync 	0;
	ld.global.f32 	%f21, [%rd1];
	mul.wide.u32 	%rd35, %r141, 4;
	add.s64 	%rd36, %rd2, %rd35;
	ld.global.u32 	%r66, [%rd36];
	cvt.rn.f32.s32 	%f22, %r66;
	mul.f32 	%f23, %f21, %f22;
	mad.lo.s32 	%r67, %r141, %r38, %r3;
	mul.wide.u32 	%rd37, %r67, 4;
	add.s64 	%rd38, %rd3, %rd37;
	ld.global.f32 	%f24, [%rd38];
	ld.global.f32 	%f25, [%rd11];
	fma.rn.f32 	%f26, %f24, %f23, %f25;
	st.global.f32 	[%rd11], %f26;
	add.s32 	%r141, %r141, 1;
	setp.ne.s32 	%p11, %r141, %r38;
	@%p11 bra 	$L__BB1_6;
	ld.global.f32 	%f30, [%rd7];
$L__BB1_18:
	sub.f32 	%f27, %f30, %f2;
	abs.f32 	%f28, %f27;
	setp.lt.f32 	%p13, %f28, 0f38D1B717;
	selp.u32 	%r68, 1, 0, %p13;
	{ 
	.reg .pred 	%p1; 
	.reg .pred 	%p2; 
	setp.ne.u32 	%p1, %r68, 0; 
	bar.red.and.pred 	%p2, 0, %p1; 
	selp.u32 	%r69, 1, 0, %p2; 
	}
	setp.lt.s32 	%p14, %r69, 1;
	or.pred  	%p15, %p3, %p14;
	@%p15 bra 	$L__BB1_20;
	mov.b32 	%r70, 1;
	st.global.u32 	[%rd6], %r70;
$L__BB1_20:
	setp.ne.s64 	%p16, %rd5, 0;
	@%p16 bra 	$L__BB1_22;
	// begin inline asm
	trap;
	// end inline asm
$L__BB1_22:
	setp.ne.s32 	%p17, %r4, 0;
	barrier.sync 	0;
	@%p17 bra 	$L__BB1_25;
	// begin inline asm
	atom.add.release.gpu.u32 %r71,[%rd10],%r5;
	// end inline asm
$L__BB1_24:
	// begin inline asm
	ld.acquire.gpu.u32 %r73,[%rd10];
	// end inline asm
	xor.b32  	%r74, %r73, %r71;
	setp.gt.s32 	%p18, %r74, -1;
	@%p18 bra 	$L__BB1_24;
$L__BB1_25:
	setp.lt.s32 	%p19, %r37, 1;
	barrier.sync 	0;
	mov.b32 	%r153, 0;
	@%p19 bra 	$L__BB1_39;
	setp.lt.u32 	%p20, %r37, 16;
	mov.b32 	%r148, 0;
	mov.u32 	%r153, %r148;
	@%p20 bra 	$L__BB1_29;
	mov.b32 	%r142, 0;
	mov.u32 	%r153, %r142;
$L__BB1_28:
	.pragma "nounroll";
	mul.wide.u32 	%rd41, %r142, 4;
	add.s64 	%rd42, %rd4, %rd41;
	ld.global.u32 	%r79, [%rd42];
	add.s32 	%r80, %r79, %r153;
	ld.global.u32 	%r81, [%rd42+4];
	add.s32 	%r82, %r81, %r80;
	ld.global.u32 	%r83, [%rd42+8];
	add.s32 	%r84, %r83, %r82;
	ld.global.u32 	%r85, [%rd42+12];
	add.s32 	%r86, %r85, %r84;
	ld.global.u32 	%r87, [%rd42+16];
	add.s32 	%r88, %r87, %r86;
	ld.global.u32 	%r89, [%rd42+20];
	add.s32 	%r90, %r89, %r88;
	ld.global.u32 	%r91, [%rd42+24];
	add.s32 	%r92, %r91, %r90;
	ld.global.u32 	%r93, [%rd42+28];
	add.s32 	%r94, %r93, %r92;
	ld.global.u32 	%r95, [%rd42+32];
	add.s32 	%r96, %r95, %r94;
	ld.global.u32 	%r97, [%rd42+36];
	add.s32 	%r98, %r97, %r96;
	ld.global.u32 	%r99, [%rd42+40];
	add.s32 	%r100, %r99, %r98;
	ld.global.u32 	%r101, [%rd42+44];
	add.s32 	%r102, %r101, %r100;
	ld.global.u32 	%r103, [%rd42+48];
	add.s32 	%r104, %r103, %r102;
	ld.global.u32 	%r105, [%rd42+52];
	add.s32 	%r106, %r105, %r104;
	ld.global.u32 	%r107, [%rd42+56];
	add.s32 	%r108, %r107, %r106;
	ld.global.u32 	%r109, [%rd42+60];
	add.s32 	%r153, %r109, %r108;
	add.s32 	%r142, %r142, 16;
	and.b32  	%r148, %r37, 2147483632;
	setp.ne.s32 	%p21, %r142, %r148;
	@%p21 bra 	$L__BB1_28;
$L__BB1_29:
	setp.eq.s32 	%p22, %r6, 0;
	@%p22 bra 	$L__BB1_39;
	add.s32 	%r111, %r6, -1;
	setp.lt.u32 	%p23, %r111, 7;
	@%p23 bra 	$L__BB1_32;
	mul.wide.u32 	%rd43, %r148, 4;
	add.s64 	%rd44, %rd4, %rd43;
	ld.global.u32 	%r112, [%rd44];
	add.s32 	%r113, %r112, %r153;
	ld.global.u32 	%r114, [%rd44+4];
	add.s32 	%r115, %r114, %r113;
	ld.global.u32 	%r116, [%rd44+8];
	add.s32 	%r117, %r116, %r115;
	ld.global.u32 	%r118, [%rd44+12];
	add.s32 	%r119, %r118, %r117;
	ld.global.u32 	%r120, [%rd44+16];
	add.s32 	%r121, %r120, %r119;
	ld.global.u32 	%r122, [%rd44+20];
	add.s32 	%r123, %r122, %r121;
	ld.global.u32 	%r124, [%rd44+24];
	add.s32 	%r125, %r124, %r123;
	ld.global.u32 	%r126, [%rd44+28];
	add.s32 	%r153, %r126, %r125;
	add.s32 	%r148, %r148, 8;
$L__BB1_32:
	setp.eq.s32 	%p24, %r7, 0;
	@%p24 bra 	$L__BB1_39;
	add.s32 	%r128, %r7, -1;
	setp.lt.u32 	%p25, %r128, 3;
	@%p25 bra 	$L__BB1_35;
	mul.wide.u32 	%rd45, %r148, 4;
	add.s64 	%rd46, %rd4, %rd45;
	ld.global.u32 	%r129, [%rd46];
	add.s32 	%r130, %r129, %r153;
	ld.global.u32 	%r131, [%rd46+4];
	add.s32 	%r132, %r131, %r130;
	ld.global.u32 	%r133, [%rd46+8];
	add.s32 	%r134, %r133, %r132;
	ld.global.u32 	%r135, [%rd46+12];
	add.s32 	%r153, %r135, %r134;
	add.s32 	%r148, %r148, 4;
$L__BB1_35:
	setp.eq.s32 	%p26, %r8, 0;
	@%p26 bra 	$L__BB1_39;
	setp.eq.s32 	%p27, %r8, 1;
	mul.wide.u32 	%rd47, %r148, 4;
	add.s64 	%rd12, %rd4, %rd47;
	ld.global.u32 	%r136, [%rd12];
	add.s32 	%r153, %r136, %r153;
	@%p27 bra 	$L__BB1_39;
	setp.eq.s32 	%p28, %r8, 2;
	ld.global.u32 	%r137, [%rd12+4];
	add.s32 	%r153, %r137, %r153;
	@%p28 bra 	$L__BB1_39;
	ld.global.u32 	%r138, [%rd12+8];
	add.s32 	%r153, %r138, %r153;
$L__BB1_39:
	setp.ne.s32 	%p29, %r153, %r37;
	@%p29 bra 	$L__BB1_2;
	setp.ne.s32 	%p30, %r3, 1;
	@%p30 bra 	$L__BB1_42;
	ld.param.u64 	%rd49, [kernel_minibatch_g_param_0];
	cvta.to.global.u64 	%rd48, %rd49;
	st.global.u32 	[%rd48], %r140;
$L__BB1_42:
	ret;

}


// ===== COMPILED SASS (sm_100) =====

	.target	sm_100

	.elftype	@"ET_EXEC"


//--------------------- .note.nv.tkinfo           --------------------------
	.section	.note.nv.tkinfo,"",@"SHT_NOTE"
	.sectionflags	@"SHF_NOTE_NV_TKINFO"
	.tkinfo
        /*0018*/ 	.word	0x00000002
        /*0030*/ 	.string	""
        /*0030*/ 	.string	"ptxas"
        /*0030*/ 	.string	"Cuda compilation tools, release 13.0, V13.0.88"
        /*0030*/ 	.string	"Build cuda_13.0.r13.0/compiler.36424714_0"
        /*0030*/ 	.string	"-arch sm_100 -m 64 "



//--------------------- .note.nv.cuinfo           --------------------------
	.section	.note.nv.cuinfo,"",@"SHT_NOTE"
	.sectionflags	@"SHF_NOTE_NV_CUINFO"
        /*0018*/ 	.short	0x0002
        /*001a*/ 	.short	0x0064
        /*001c*/ 	.short	0x0082
	.zero		2


//--------------------- .nv.info                  --------------------------
	.section	.nv.info,"",@"SHT_CUDA_INFO"
	.align	4


	//----- nvinfo : EIATTR_REGCOUNT
	.align		4
        /*0000*/ 	.byte	0x04, 0x2f
        /*0002*/ 	.short	(.L_1 - .L_0)
	.align		4
.L_0:
        /*0004*/ 	.word	index@(_Z16kernel_minibatchPiPfS0_S0_S_ii)
        /*0008*/ 	.word	0x00000028


	//----- nvinfo : EIATTR_FRAME_SIZE
	.align		4
.L_1:
        /*000c*/ 	.byte	0x04, 0x11
        /*000e*/ 	.short	(.L_3 - .L_2)
	.align		4
.L_2:
        /*0010*/ 	.word	index@($__internal_1_$__cuda_sm20_rcp_rn_f32_slowpath)
        /*0014*/ 	.word	0x00000000


	//----- nvinfo : EIATTR_FRAME_SIZE
	.align		4
.L_3:
        /*0018*/ 	.byte	0x04, 0x11
        /*001a*/ 	.short	(.L_5 - .L_4)
	.align		4
.L_4:
        /*001c*/ 	.word	index@(_Z16kernel_minibatchPiPfS0_S0_S_ii)
        /*0020*/ 	.word	0x00000000


	//----- nvinfo : EIATTR_REGCOUNT
	.align		4
.L_5:
        /*0024*/ 	.byte	0x04, 0x2f
        /*0026*/ 	.short	(.L_7 - .L_6)
	.align		4
.L_6:
        /*0028*/ 	.word	index@(kernel_minibatch_g)
        /*002c*/ 	.word	0x0000001e


	//----- nvinfo : EIATTR_FRAME_SIZE
	.align		4
.L_7:
        /*0030*/ 	.byte	0x04, 0x11
        /*0032*/ 	.short	(.L_9 - .L_8)
	.align		4
.L_8:
        /*0034*/ 	.word	index@($__internal_0_$__cuda_sm20_rcp_rn_f32_slowpath)
        /*0038*/ 	.word	0x00000000


	//----- nvinfo : EIATTR_FRAME_SIZE
	.align		4
.L_9:
        /*003c*/ 	.byte	0x04, 0x11
        /*003e*/ 	.short	(.L_11 - .L_10)
	.align		4
.L_10:
        /*0040*/ 	.word	index@(kernel_minibatch_g)
        /*0044*/ 	.word	0x00000000


	//----- nvinfo : EIATTR_MIN_STACK_SIZE
	.align		4
.L_11:
        /*0048*/ 	.byte	0x04, 0x12
        /*004a*/ 	.short	(.L_13 - .L_12)
	.align		4
.L_12:
        /*004c*/ 	.word	index@(kernel_minibatch_g)
        /*0050*/ 	.word	0x00000000


	//----- nvinfo : EIATTR_MIN_STACK_SIZE
	.align		4
.L_13:
        /*0054*/ 	.byte	0x04, 0x12
        /*0056*/ 	.short	(.L_15 - .L_14)
	.align		4
.L_14:
        /*0058*/ 	.word	index@(_Z16kernel_minibatchPiPfS0_S0_S_ii)
        /*005c*/ 	.word	0x00000000
.L_15:


//--------------------- .nv.compat                --------------------------
	.section	.nv.compat,"",@"SHT_CUDA_COMPAT_INFO"
	.align	4
        /*0000*/ 	.byte	0x02, 0x09, 0x00, 0x00, 0x02, 0x02, 0x01, 0x00, 0x02, 0x05, 0x05, 0x00, 0x03, 0x07, 0x01, 0x01
        /*0010*/ 	.byte	0x02, 0x03, 0x00, 0x00, 0x02, 0x06, 0x01, 0x00, 0x04, 0x0b, 0x08, 0x00, 0x01, 0x00, 0x00, 0x00
        /*0020*/ 	.byte	0x00, 0x00, 0x00, 0x00


//--------------------- .nv.info.kernel_minibatch_g --------------------------
	.section	.nv.info.kernel_minibatch_g,"",@"SHT_CUDA_INFO"
	.sectionflags	@""
	.align	4


	//----- nvinfo : EIATTR_CUDA_API_VERSION
	.align		4
        /*0000*/ 	.byte	0x04, 0x37
        /*0002*/ 	.short	(.L_17 - .L_16)
.L_16:
        /*0004*/ 	.word	0x00000082


	//----- nvinfo : EIATTR_KPARAM_INFO
	.align		4
.L_17:
        /*0008*/ 	.byte	0x04, 0x17
        /*000a*/ 	.short	(.L_19 - .L_18)
.L_18:
        /*000c*/ 	.word	0x00000000
        /*0010*/ 	.short	0x0009
        /*0012*/ 	.short	0x0044
        /*0014*/ 	.byte	0x00, 0xf0, 0x11, 0x00


	//----- nvinfo : EIATTR_KPARAM_INFO
	.align		4
.L_19:
        /*0018*/ 	.byte	0x04, 0x17
        /*001a*/ 	.short	(.L_21 - .L_20)
.L_20:
        /*001c*/ 	.word	0x00000000
        /*0020*/ 	.short	0x0008
        /*0022*/ 	.short	0x0040
        /*0024*/ 	.byte	0x00, 0xf0, 0x11, 0x00


	//----- nvinfo : EIATTR_KPARAM_INFO
	.align		4
.L_21:
        /*0028*/ 	.byte	0x04, 0x17
        /*002a*/ 	.short	(.L_23 - .L_22)
.L_22:
        /*002c*/ 	.word	0x00000000
        /*0030*/ 	.short	0x0007
        /*0032*/ 	.short	0x0038
        /*0034*/ 	.byte	0x00, 0xf5, 0x21, 0x00


	//----- nvinfo : EIATTR_KPARAM_INFO
	.align		4
.L_23:
        /*0038*/ 	.byte	0x04, 0x17
        /*003a*/ 	.short	(.L_25 - .L_24)
.L_24:
        /*003c*/ 	.word	0x00000000
        /*0040*/ 	.short	0x0006
        /*0042*/ 	.short	0x0030
        /*0044*/ 	.byte	0x00, 0xf0, 0x11, 0x00


	//----- nvinfo : EIATTR_KPARAM_INFO
	.align		4
.L_25:
        /*0048*/ 	.byte	0x04, 0x17
        /*004a*/ 	.short	(.L_27 - .L_26)
.L_26:
        /*004c*/ 	.word	0x00000000
        /*0050*/ 	.short	0x0005
        /*0052*/ 	.short	0x0028
        /*0054*/ 	.byte	0x00, 0xf5, 0x21, 0x00


	//----- nvinfo : EIATTR_KPARAM_INFO
	.align		4
.L_27:
        /*0058*/ 	.byte	0x04, 0x17
        /*005a*/ 	.short	(.L_29 - .L_28)
.L_28:
        /*005c*/ 	.word	0x00000000
        /*0060*/ 	.short	0x0004
        /*0062*/ 	.short	0x0020
        /*0064*/ 	.byte	0x00, 0xf5, 0x21, 0x00


	//----- nvinfo : EIATTR_KPARAM_INFO
	.align		4
.L_29:
        /*0068*/ 	.byte	0x04, 0x17
        /*006a*/ 	.short	(.L_31 - .L_30)
.L_30:
        /*006c*/ 	.word	0x00000000
        /*0070*/ 	.short	0x0003
        /*0072*/ 	.short	0x0018
        /*0074*/ 	.byte	0x00, 0xf5, 0x21, 0x00


	//----- nvinfo : EIATTR_KPARAM_INFO
	.align		4
.L_31:
        /*0078*/ 	.byte	0x04, 0x17
        /*007a*/ 	.short	(.L_33 - .L_32)
.L_32:
        /*007c*/ 	.word	0x00000000
        /*0080*/ 	.short	0x0002
        /*0082*/ 	.short	0x0010
        /*0084*/ 	.byte	0x00, 0xf5, 0x21, 0x00


	//----- nvinfo : EIATTR_KPARAM_INFO
	.align		4
.L_33:
        /*0088*/ 	.byte	0x04, 0x17
        /*008a*/ 	.short	(.L_35 - .L_34)
.L_34:
        /*008c*/ 	.word	0x00000000
        /*0090*/ 	.short	0x0001
        /*0092*/ 	.short	0x0008
        /*0094*/ 	.byte	0x00, 0xf5, 0x21, 0x00


	//----- nvinfo : EIATTR_KPARAM_INFO
	.align		4
.L_35:
        /*0098*/ 	.byte	0x04, 0x17
        /*009a*/ 	.short	(.L_37 - .L_36)
.L_36:
        /*009c*/ 	.word	0x00000000
        /*00a0*/ 	.short	0x0000
        /*00a2*/ 	.short	0x0000
        /*00a4*/ 	.byte	0x00, 0xf5, 0x21, 0x00


	//----- nvinfo : EIATTR_SPARSE_MMA_MASK
	.align		4
.L_37:
        /*00a8*/ 	.byte	0x03, 0x50
        /*00aa*/ 	.short	0x0000


	//----- nvinfo : EIATTR_MAXREG_COUNT
	.align		4
        /*00ac*/ 	.byte	0x03, 0x1b
        /*00ae*/ 	.short	0x00ff


	//----- nvinfo : EIATTR_NUM_BARRIERS
	.align		4
        /*00b0*/ 	.byte	0x02, 0x4c
        /*00b2*/ 	.byte	0x01
	.zero		1


	//----- nvinfo : EIATTR_MERCURY_ISA_VERSION
	.align		4
        /*00b4*/ 	.byte	0x03, 0x5f
        /*00b6*/ 	.short	0x0101


	//----- nvinfo : EIATTR_INT_WARP_WIDE_INSTR_OFFSETS
	.align		4
        /*00b8*/ 	.byte	0x04, 0x31
        /*00ba*/ 	.short	(.L_39 - .L_38)


	//   ....[0]....
.L_38:
        /*00bc*/ 	.word	0x00000780


	//   ....[1]....
        /*00c0*/ 	.word	0x00000860


	//   ....[2]....
        /*00c4*/ 	.word	0x00000bc0


	//   ....[3]....
        /*00c8*/ 	.word	0x00000ca0


	//----- nvinfo : EIATTR_COOP_GROUP_MASK_REGIDS
	.align		4
.L_39:
        /*00cc*/ 	.byte	0x04, 0x29
        /*00ce*/ 	.short	(.L_41 - .L_40)


	//   ....[0]....
.L_40:
        /*00d0*/ 	.word	0xffffffff


	//   ....[1]....
        /*00d4*/ 	.word	0xffffffff


	//   ....[2]....
        /*00d8*/ 	.word	0xffffffff


	//   ....[3]....
        /*00dc*/ 	.word	0xffffffff


	//   ....[4]....
        /*00e0*/ 	.word	0x05000002


	//   ....[5]....
        /*00e4*/ 	.word	0x05000002


	//   ....[6]....
        /*00e8*/ 	.word	0x05000002


	//----- nvinfo : EIATTR_COOP_GROUP_INSTR_OFFSETS
	.align		4
.L_41:
        /*00ec*/ 	.byte	0x04, 0x28
        /*00ee*/ 	.short	(.L_43 - .L_42)


	//   ....[0]....
.L_42:
        /*00f0*/ 	.word	0x00000740


	//   ....[1]....
        /*00f4*/ 	.word	0x00000910


	//   ....[2]....
        /*00f8*/ 	.word	0x00000b60


	//   ....[3]....
        /*00fc*/ 	.word	0x00000d50


	//   ....[4]....
        /*0100*/ 	.word	0x000013e0


	//   ....[5]....
        /*0104*/ 	.word	0x00001490


	//   ....[6]....
        /*0108*/ 	.word	0x00001540


	//----- nvinfo : EIATTR_VRC_CTA_INIT_COUNT
	.align		4
.L_43:
        /*010c*/ 	.byte	0x02, 0x4a
	.zero		1
	.zero		1


	//----- nvinfo : EIATTR_EXIT_INSTR_OFFSETS
	.align		4
        /*0110*/ 	.byte	0x04, 0x1c
        /*0112*/ 	.short	(.L_45 - .L_44)


	//   ....[0]....
.L_44:
        /*0114*/ 	.word	0x00000070


	//   ....[1]....
        /*0118*/ 	.word	0x00001320


	//   ....[2]....
        /*011c*/ 	.word	0x00001350


	//----- nvinfo : EIATTR_CRS_STACK_SIZE
	.align		4
.L_45:
        /*0120*/ 	.byte	0x04, 0x1e
        /*0122*/ 	.short	(.L_47 - .L_46)
.L_46:
        /*0124*/ 	.word	0x00000000


	//----- nvinfo : EIATTR_CBANK_PARAM_SIZE
	.align		4
.L_47:
        /*0128*/ 	.byte	0x03, 0x19
        /*012a*/ 	.short	0x0048


	//----- nvinfo : EIATTR_PARAM_CBANK
	.align		4
        /*012c*/ 	.byte	0x04, 0x0a
        /*012e*/ 	.short	(.L_49 - .L_48)
	.align		4
.L_48:
        /*0130*/ 	.word	index@(.nv.constant0.kernel_minibatch_g)
        /*0134*/ 	.short	0x0380
        /*0136*/ 	.short	0x0048


	//----- nvinfo : EIATTR_SW_WAR
	.align		4
.L_49:
        /*0138*/ 	.byte	0x04, 0x36
        /*013a*/ 	.short	(.L_51 - .L_50)
.L_50:
        /*013c*/ 	.word	0x00000008
.L_51:


//--------------------- .nv.info._Z16kernel_minibatchPiPfS0_S0_S_ii --------------------------
	.section	.nv.info._Z16kernel_minibatchPiPfS0_S0_S_ii,"",@"SHT_CUDA_INFO"
	.sectionflags	@""
	.align	4


	//----- nvinfo : EIATTR_CUDA_API_VERSION
	.align		4
        /*0000*/ 	.byte	0x04, 0x37
        /*0002*/ 	.short	(.L_53 - .L_52)
.L_52:
        /*0004*/ 	.word	0x00000082


	//----- nvinfo : EIATTR_KPARAM_INFO
	.align		4
.L_53:
        /*0008*/ 	.byte	0x04, 0x17
        /*000a*/ 	.short	(.L_55 - .L_54)
.L_54:
        /*000c*/ 	.word	0x00000000
        /*0010*/ 	.short	0x0006
        /*0012*/ 	.short	0x002c
        /*0014*/ 	.byte	0x00, 0xf0, 0x11, 0x00


	//----- nvinfo : EIATTR_KPARAM_INFO
	.align		4
.L_55:
        /*0018*/ 	.byte	0x04, 0x17
        /*001a*/ 	.short	(.L_57 - .L_56)
.L_56:
        /*001c*/ 	.word	0x00000000
        /*0020*/ 	.short	0x0005
        /*0022*/ 	.short	0x0028
        /*0024*/ 	.byte	0x00, 0xf0, 0x11, 0x00


	//----- nvinfo : EIATTR_KPARAM_INFO
	.align		4
.L_57:
        /*0028*/ 	.byte	0x04, 0x17
        /*002a*/ 	.short	(.L_59 - .L_58)
.L_58:
        /*002c*/ 	.word	0x00000000
        /*0030*/ 	.short	0x0004
        /*0032*/ 	.short	0x0020
        /*0034*/ 	.byte	0x00, 0xf5, 0x21, 0x00


	//----- nvinfo : EIATTR_KPARAM_INFO
	.align		4
.L_59:
        /*0038*/ 	.byte	0x04, 0x17
        /*003a*/ 	.short	(.L_61 - .L_60)
.L_60:
        /*003c*/ 	.word	0x00000000
        /*0040*/ 	.short	0x0003
        /*0042*/ 	.short	0x0018
        /*0044*/ 	.byte	0x00, 0xf5, 0x21, 0x00


	//----- nvinfo : EIATTR_KPARAM_INFO
	.align		4
.L_61:
        /*0048*/ 	.byte	0x04, 0x17
        /*004a*/ 	.short	(.L_63 - .L_62)
.L_62:
        /*004c*/ 	.word	0x00000000
        /*0050*/ 	.short	0x0002
        /*0052*/ 	.short	0x0010
        /*0054*/ 	.byte	0x00, 0xf5, 0x21, 0x00


	//----- nvinfo : EIATTR_KPARAM_INFO
	.align		4
.L_63:
        /*0058*/ 	.byte	0x04, 0x17
        /*005a*/ 	.short	(.L_65 - .L_64)
.L_64:
        /*005c*/ 	.word	0x00000000
        /*0060*/ 	.short	0x0001
        /*0062*/ 	.short	0x0008
        /*0064*/ 	.byte	0x00, 0xf5, 0x21, 0x00


	//----- nvinfo : EIATTR_KPARAM_INFO
	.align		4
.L_65:
        /*0068*/ 	.byte	0x04, 0x17
        /*006a*/ 	.short	(.L_67 - .L_66)
.L_66:
        /*006c*/ 	.word	0x00000000
        /*0070*/ 	.short	0x0000
        /*0072*/ 	.short	0x0000
        /*0074*/ 	.byte	0x00, 0xf5, 0x21, 0x00


	//----- nvinfo : EIATTR_SPARSE_MMA_MASK
	.align		4
.L_67:
        /*0078*/ 	.byte	0x03, 0x50
        /*007a*/ 	.short	0x0000


	//----- nvinfo : EIATTR_MAXREG_COUNT
	.align		4
        /*007c*/ 	.byte	0x03, 0x1b
        /*007e*/ 	.short	0x00ff


	//----- nvinfo : EIATTR_NUM_BARRIERS
	.align		4
        /*0080*/ 	.byte	0x02, 0x4c
        /*0082*/ 	.byte	0x01
	.zero		1


	//----- nvinfo : EIATTR_MERCURY_ISA_VERSION
	.align		4
        /*0084*/ 	.byte	0x03, 0x5f
        /*0086*/ 	.short	0x0101


	//----- nvinfo : EIATTR_VRC_CTA_INIT_COUNT
	.align		4
        /*0088*/ 	.byte	0x02, 0x4a
	.zero		1
	.zero		1


	//----- nvinfo : EIATTR_EXIT_INSTR_OFFSETS
	.align		4
        /*008c*/ 	.byte	0x04, 0x1c
        /*008e*/ 	.short	(.L_69 - .L_68)


	//   ....[0]....
.L_68:
        /*0090*/ 	.word	0x00001ab0


	//   ....[1]....
        /*0094*/ 	.word	0x00001ae0


	//----- nvinfo : EIATTR_CRS_STACK_SIZE
	.align		4
.L_69:
        /*0098*/ 	.byte	0x04, 0x1e
        /*009a*/ 	.short	(.L_71 - .L_70)
.L_70:
        /*009c*/ 	.word	0x00000000


	//----- nvinfo : EIATTR_CBANK_PARAM_SIZE
	.align		4
.L_71:
        /*00a0*/ 	.byte	0x03, 0x19
        /*00a2*/ 	.short	0x0030


	//----- nvinfo : EIATTR_PARAM_CBANK
	.align		4
        /*00a4*/ 	.byte	0x04, 0x0a
        /*00a6*/ 	.short	(.L_73 - .L_72)
	.align		4
.L_72:
        /*00a8*/ 	.word	index@(.nv.constant0._Z16kernel_minibatchPiPfS0_S0_S_ii)
        /*00ac*/ 	.short	0x0380
        /*00ae*/ 	.short	0x0030


	//----- nvinfo : EIATTR_SW_WAR
	.align		4
.L_73:
        /*00b0*/ 	.byte	0x04, 0x36
        /*00b2*/ 	.short	(.L_75 - .L_74)
.L_74:
        /*00b4*/ 	.word	0x00000008
.L_75:


//--------------------- .nv.callgraph             --------------------------
	.section	.nv.callgraph,"",@"SHT_CUDA_CALLGRAPH"
	.align	4
	.sectionentsize	8
	.align		4
        /*0000*/ 	.word	0x00000000
	.align		4
        /*0004*/ 	.word	0xffffffff
	.align		4
        /*0008*/ 	.word	0x00000000
	.align		4
        /*000c*/ 	.word	0xfffffffe
	.align		4
        /*0010*/ 	.word	0x00000000
	.align		4
        /*0014*/ 	.word	0xfffffffd
	.align		4
        /*0018*/ 	.word	0x00000000
	.align		4
        /*001c*/ 	.word	0xfffffffc


//--------------------- .text.kernel_minibatch_g  --------------------------
	.section	.text.kernel_minibatch_g,"ax",@progbits
	.align	128
        .global         kernel_minibatch_g
        .type           kernel_minibatch_g,@function
        .size           kernel_minibatch_g,(.L_x_84 - kernel_minibatch_g)
        .other          kernel_minibatch_g,@"STO_CUDA_ENTRY STV_DEFAULT"
kernel_minibatch_g:
.text.kernel_minibatch_g:
[----:B------:R-:W-:Y:S01]  /*0000*/  LDC R1, c[0x0][0x37c] ;  /* 0x0000df00ff017b82 */ /* 0x000fe20000000800 */
[----:B------:R-:W0:Y:S07]  /*0010*/  S2R R13, SR_TID.X ;  /* 0x00000000000d7919 */ /* 0x000e2e0000002100 */
[----:B------:R-:W0:Y:S01]  /*0020*/  S2UR UR6, SR_CTAID.X ;  /* 0x00000000000679c3 */ /* 0x000e220000002500 */
[----:B------:R-:W1:Y:S07]  /*0030*/  LDCU UR18, c[0x0][0x3c0] ;  /* 0x00007800ff1277ac */ /* 0x000e6e0008000800 */
[----:B------:R-:W0:Y:S02]  /*0040*/  LDC R14, c[0x0][0x360] ;  /* 0x0000d800ff0e7b82 */ /* 0x000e240000000800 */
[----:B0-----:R-:W-:-:S05]  /*0050*/  IMAD R14, R14, UR6, R13 ;  /* 0x000000060e0e7c24 */ /* 0x001fca000f8e020d */
[----:B-1----:R-:W-:-:S13]  /*0060*/  ISETP.GE.AND P0, PT, R14, UR18, PT ;  /* 0x000000120e007c0c */ /* 0x002fda000bf06270 */
[----:B------:R-:W-:Y:S05]  /*0070*/  @P0 EXIT ;  /* 0x000000000000094d */ /* 0x000fea0003800000 */
[----:B------:R-:W0:Y:S01]  /*0080*/  S2R R0, SR_TID.Y ;  /* 0x0000000000007919 */ /* 0x000e220000002200 */
[----:B------:R-:W1:Y:S01]  /*0090*/  S2UR UR10, SR_CTAID.Y ;  /* 0x00000000000a79c3 */ /* 0x000e620000002600 */
[----:B------:R-:W2:Y:S01]  /*00a0*/  LDCU UR7, c[0x0][0x370] ;  /* 0x00006e00ff0777ac */ /* 0x000ea20008000800 */
[----:B------:R-:W-:Y:S01]  /*00b0*/  IMAD R3, R14, UR18, R14 ;  /* 0x000000120e037c24 */ /* 0x000fe2000f8e020e */
[----:B------:R-:W3:Y:S01]  /*00c0*/  S2R R2, SR_TID.Z ;  /* 0x0000000000027919 */ /* 0x000ee20000002300 */
[----:B------:R-:W-:Y:S01]  /*00d0*/  IMAD.MOV.U32 R12, RZ, RZ, RZ ;  /* 0x000000ffff0c7224 */ /* 0x000fe200078e00ff */
[----:B------:R-:W4:Y:S03]  /*00e0*/  LDCU.64 UR4, c[0x0][0x3a8] ;  /* 0x00007500ff0477ac */ /* 0x000f260008000a00 */
[----:B------:R-:W5:Y:S01]  /*00f0*/  S2UR UR11, SR_CTAID.Z ;  /* 0x00000000000b79c3 */ /* 0x000f620000002700 */
[----:B------:R-:W1:Y:S01]  /*0100*/  LDCU UR8, c[0x0][0x374] ;  /* 0x00006e80ff0877ac */ /* 0x000e620008000800 */
[----:B------:R-:W3:Y:S06]  /*0110*/  LDCU UR9, c[0x0][0x378] ;  /* 0x00006f00ff0977ac */ /* 0x000eec0008000800 */
[----:B------:R-:W3:Y:S01]  /*0120*/  LDC.64 R4, c[0x0][0x398] ;  /* 0x0000e600ff047b82 */ /* 0x000ee20000000a00 */
[----:B------:R-:W3:Y:S01]  /*0130*/  LDCU UR19, c[0x0][0x3c4] ;  /* 0x00007880ff1377ac */ /* 0x000ee20008000800 */
[----:B------:R-:W3:Y:S06]  /*0140*/  LDCU UR12, c[0x0][0x3b0] ;  /* 0x00007600ff0c77ac */ /* 0x000eec0008000800 */
[----:B------:R-:W3:Y:S01]  /*0150*/  LDC.64 R8, c[0x0][0x388] ;  /* 0x0000e200ff087b82 */ /* 0x000ee20000000a00 */
[----:B--2---:R-:W-:-:S02]  /*0160*/  UIADD3 UR7, UPT, UPT, URZ, -UR7, URZ ;  /* 0x80000007ff077290 */ /* 0x004fc4000fffe0ff */
[----:B----4-:R-:W-:Y:S02]  /*0170*/  UIMAD.WIDE.U32 UR4, UR6, 0x4, UR4 ;  /* 0x00000004060478a5 */ /* 0x010fe4000f8e0004 */
[----:B-1----:R-:W-:Y:S02]  /*0180*/  UIADD3 UR6, UPT, UPT, UR6, UR10, URZ ;  /* 0x0000000a06067290 */ /* 0x002fe4000fffe0ff */
[----:B------:R-:W-:Y:S01]  /*0190*/  UIMAD UR8, UR7, UR8, URZ ;  /* 0x00000008070872a4 */ /* 0x000fe2000f8e02ff */
[----:B------:R-:W1:Y:S01]  /*01a0*/  LDC.64 R10, c[0x0][0x390] ;  /* 0x0000e400ff0a7b82 */ /* 0x000e620000000a00 */
[----:B-----5:R-:W-:Y:S01]  /*01b0*/  UIADD3 UR11, UPT, UPT, -UR11, URZ, URZ ;  /* 0x000000ff0b0b7290 */ /* 0x020fe2000fffe1ff */
[----:B0-----:R-:W-:Y:S01]  /*01c0*/  IMAD.IADD R13, R13, 0x1, R0 ;  /* 0x000000010d0d7824 */ /* 0x001fe200078e0200 */
[----:B------:R-:W-:-:S05]  /*01d0*/  CS2R.32 R7, SR_CgaSize ;  /* 0x0000000000077805 */ /* 0x000fca0000008a00 */
[----:B------:R-:W-:-:S05]  /*01e0*/  IMAD R7, R7, -0xa0, RZ ;  /* 0xffffff6007077824 */ /* 0x000fca00078e02ff */
[----:B------:R-:W-:-:S14]  /*01f0*/  R2UR UR14, R7 ;  /* 0x00000000070e72ca */ /* 0x000fdc00000e0000 */
[----:B------:R-:W0:Y:S01]  /*0200*/  LDCU UR14, c[0x0][UR14+0x258] ;  /* 0x00004b000e0e77ac */ /* 0x000e220008000800 */
[----:B------:R-:W-:Y:S01]  /*0210*/  UISETP.NE.AND UP0, UPT, UR6, UR11, UPT ;  /* 0x0000000b0600728c */ /* 0x000fe2000bf05270 */
[----:B---3--:R-:W-:Y:S01]  /*0220*/  IMAD.WIDE.U32 R4, R3, 0x4, R4 ;  /* 0x0000000403047825 */ /* 0x008fe200078e0004 */
[----:B------:R-:W-:Y:S01]  /*0230*/  UIMAD UR6, UR9, UR8, -0x7fffffff ;  /* 0x80000001090674a4 */ /* 0x000fe2000f8e0208 */
[----:B------:R-:W-:Y:S02]  /*0240*/  LOP3.LUT R13, R13, R2, RZ, 0xfc, !PT ;  /* 0x000000020d0d7212 */ /* 0x000fe400078efcff */
[----:B------:R-:W-:-:S05]  /*0250*/  CS2R.32 R7, SR_CgaSize ;  /* 0x0000000000077805 */ /* 0x000fca0000008a00 */
[----:B------:R-:W-:-:S05]  /*0260*/  IMAD R7, R7, -0xa0, RZ ;  /* 0xffffff6007077824 */ /* 0x000fca00078e02ff */
[----:B------:R-:W-:-:S14]  /*0270*/  R2UR UR15, R7 ;  /* 0x00000000070f72ca */ /* 0x000fdc00000e0000 */
[----:B------:R-:W2:Y:S01]  /*0280*/  LDCU UR15, c[0x0][UR15+0x254] ;  /* 0x00004a800f0f77ac */ /* 0x000ea20008000800 */
[----:B------:R-:W-:Y:S01]  /*0290*/  I2FP.F32.S32 R3, UR19 ;  /* 0x0000001300037c45 */ /* 0x000fe20008201400 */
[----:B------:R-:W3:Y:S01]  /*02a0*/  LDCU.64 UR16, c[0x0][0x358] ;  /* 0x00006b00ff1077ac */ /* 0x000ee20008000a00 */
[----:B------:R-:W-:Y:S01]  /*02b0*/  IMAD.WIDE R6, R14, 0x4, R8 ;  /* 0x000000040e067825 */ /* 0x000fe200078e0208 */
[----:B------:R-:W-:-:S03]  /*02c0*/  ULOP3.LUT UR10, UR12, 0xf, URZ, 0xc0, !UPT ;  /* 0x0000000f0c0a7892 */ /* 0x000fc6000f8ec0ff */
[C---:B------:R-:W-:Y:S01]  /*02d0*/  IMAD.WIDE.U32 R8, R14.reuse, 0x4, R8 ;  /* 0x000000040e087825 */ /* 0x040fe200078e0008 */
[----:B------:R-:W-:Y:S02]  /*02e0*/  ULOP3.LUT UR13, UR12, 0x7, URZ, 0xc0, !UPT ;  /* 0x000000070c0d7892 */ /* 0x000fe4000f8ec0ff */
[----:B------:R-:W-:Y:S01]  /*02f0*/  ULOP3.LUT UR7, UR12, 0x3, URZ, 0xc0, !UPT ;  /* 0x000000030c077892 */ /* 0x000fe2000f8ec0ff */
[----:B-1----:R-:W-:Y:S01]  /*0300*/  IMAD.WIDE R10, R14, 0x4, R10 ;  /* 0x000000040e0a7825 */ /* 0x002fe200078e020a */
[----:B0-----:R-:W-:-:S12]  /*0310*/  USEL UR6, UR6, 0x1, !UP0 ;  /* 0x0000000106067887 */ /* 0x001fd8000c000000 */
.L_x_27:
[----:B------:R-:W0:Y:S01]  /*0320*/  S2R R22, SR_TID.X ;  /* 0x0000000000167919 */ /* 0x000e220000002100 */
[----:B------:R-:W-:Y:S02]  /*0330*/  IMAD.U32 R16, RZ, RZ, UR4 ;  /* 0x00000004ff107e24 */ /* 0x000fe4000f8e00ff */
[----:B------:R-:W-:Y:S01]  /*0340*/  IMAD.U32 R17, RZ, RZ, UR5 ;  /* 0x00000005ff117e24 */ /* 0x000fe2000f8e00ff */
[----:B0-----:R-:W-:-:S13]  /*0350*/  ISETP.NE.AND P0, PT, R22, 0x1, PT ;  /* 0x000000011600780c */ /* 0x001fda0003f05270 */
[----:B---3--:R0:W-:Y:S04]  /*0360*/  @!P0 STG.E desc[UR16][R16.64], RZ ;  /* 0x000000ff10008986 */ /* 0x0081e8000c101910 */
[----:B------:R-:W3:Y:S01]  /*0370*/  LDG.E R15, desc[UR16][R6.64] ;  /* 0x00000010060f7981 */ /* 0x000ee2000c1e1900 */
[----:B------:R-:W-:Y:S05]  /*0380*/  YIELD ;  /* 0x0000000000007946 */ /* 0x000fea0003800000 */
[----:B------:R-:W1:Y:S01]  /*0390*/  LDCU UR8, c[0x0][0x3c0] ;  /* 0x00007800ff0877ac */ /* 0x000e620008000800 */
[----:B------:R-:W-:Y:S01]  /*03a0*/  VIADD R12, R12, 0x1 ;  /* 0x000000010c0c7836 */ /* 0x000fe20000000000 */
[----:B-1----:R-:W-:Y:S01]  /*03b0*/  UISETP.NE.AND UP0, UPT, UR8, URZ, UPT ;  /* 0x000000ff0800728c */ /* 0x002fe2000bf05270 */
[----:B---3--:R-:W-:-:S08]  /*03c0*/  IMAD.MOV.U32 R0, RZ, RZ, R15 ;  /* 0x000000ffff007224 */ /* 0x008fd000078e000f */
[----:B0-----:R-:W-:Y:S05]  /*03d0*/  BRA.U !UP0, `(.L_x_0) ;  /* 0x0000000508a07547 */ /* 0x001fea000b800000 */
[----:B------:R-:W-:Y:S01]  /*03e0*/  BSSY B0, `(.L_x_1) ;  /* 0x0000066000007945 */ /* 0x000fe20003800000 */
[----:B------:R-:W-:-:S07]  /*03f0*/  IMAD.MOV.U32 R21, RZ, RZ, RZ ;  /* 0x000000ffff157224 */ /* 0x000fce00078e00ff */
.L_x_15:
[----:B------:R-:W-:Y:S01]  /*0400*/  ISETP.NE.AND P0, PT, R14, R21, PT ;  /* 0x000000150e00720c */ /* 0x000fe20003f05270 */
[----:B------:R-:W-:Y:S05]  /*0410*/  YIELD ;  /* 0x0000000000007946 */ /* 0x000fea0003800000 */
[----:B------:R-:W-:Y:S07]  /*0420*/  BSSY.RECONVERGENT B1, `(.L_x_2) ;  /* 0x000002b000017945 */ /* 0x000fee0003800200 */
[----:B------:R-:W-:Y:S05]  /*0430*/  @P0 BRA `(.L_x_3) ;  /* 0x0000000000a40947 */ /* 0x000fea0003800000 */
[----:B------:R-:W3:Y:S04]  /*0440*/  LDG.E R0, desc[UR16][R4.64] ;  /* 0x0000001004007981 */ /* 0x000ee8000c1e1900 */
[----:B------:R1:W5:Y:S01]  /*0450*/  LDG.E R20, desc[UR16][R8.64] ;  /* 0x0000001008147981 */ /* 0x000362000c1e1900 */
[----:B------:R-:W-:Y:S01]  /*0460*/  BSSY.RECONVERGENT B2, `(.L_x_4) ;  /* 0x000000c000027945 */ /* 0x000fe20003800200 */
[----:B---3--:R-:W-:-:S05]  /*0470*/  VIADD R2, R0, 0x1800000 ;  /* 0x0180000000027836 */ /* 0x008fca0000000000 */
[----:B------:R-:W-:-:S04]  /*0480*/  LOP3.LUT R2, R2, 0x7f800000, RZ, 0xc0, !PT ;  /* 0x7f80000002027812 */ /* 0x000fc800078ec0ff */
[----:B------:R-:W-:-:S13]  /*0490*/  ISETP.GT.U32.AND P0, PT, R2, 0x1ffffff, PT ;  /* 0x01ffffff0200780c */ /* 0x000fda0003f04070 */
[----:B-1----:R-:W-:Y:S05]  /*04a0*/  @P0 BRA `(.L_x_5) ;  /* 0x00000000000c0947 */ /* 0x002fea0003800000 */
[----:B------:R-:W-:-:S07]  /*04b0*/  MOV R16, 0x4d0 ;  /* 0x000004d000107802 */ /* 0x000fce0000000f00 */
[----:B0-2--5:R-:W-:Y:S05]  /*04c0*/  CALL.REL.NOINC `($__internal_0_$__cuda_sm20_rcp_rn_f32_slowpath) ;  /* 0x0000001000307944 */ /* 0x025fea0003c00000 */
[----:B------:R-:W-:Y:S05]  /*04d0*/  BRA `(.L_x_6) ;  /* 0x0000000000107947 */ /* 0x000fea0003800000 */
.L_x_5:
[----:B------:R-:W1:Y:S02]  /*04e0*/  MUFU.RCP R17, R0 ;  /* 0x0000000000117308 */ /* 0x000e640000001000 */
[----:B-1----:R-:W-:-:S04]  /*04f0*/  FFMA R2, R0, R17, -1 ;  /* 0xbf80000000027423 */ /* 0x002fc80000000011 */
[----:B------:R-:W-:-:S04]  /*0500*/  FADD.FTZ R2, -R2, -RZ ;  /* 0x800000ff02027221 */ /* 0x000fc80000010100 */
[----:B------:R-:W-:-:S07]  /*0510*/  FFMA R0, R17, R2, R17 ;  /* 0x0000000211007223 */ /* 0x000fce0000000011 */
.L_x_6:
[----:B--2---:R-:W-:Y:S05]  /*0520*/  BSYNC.RECONVERGENT B2 ;  /* 0x0000000000027941 */ /* 0x004fea0003800200 */
.L_x_4:
[----:B------:R-:W1:Y:S08]  /*0530*/  LDC.64 R18, c[0x0][0x3a0] ;  /* 0x0000e800ff127b82 */ /* 0x000e700000000a00 */
[----:B------:R-:W2:Y:S01]  /*0540*/  LDC.64 R16, c[0x0][0x390] ;  /* 0x0000e400ff107b82 */ /* 0x000ea20000000a00 */
[----:B-1----:R-:W-:-:S06]  /*0550*/  IMAD.WIDE.U32 R18, R14, 0x4, R18 ;  /* 0x000000040e127825 */ /* 0x002fcc00078e0012 */
[----:B------:R-:W3:Y:S01]  /*0560*/  LDG.E R18, desc[UR16][R18.64] ;  /* 0x0000001012127981 */ /* 0x000ee2000c1e1900 */
[----:B--2---:R-:W-:-:S06]  /*0570*/  IMAD.WIDE.U32 R16, R14, 0x4, R16 ;  /* 0x000000040e107825 */ /* 0x004fcc00078e0010 */
[----:B------:R-:W0:Y:S01]  /*0580*/  LDG.E R17, desc[UR16][R16.64] ;  /* 0x0000001010117981 */ /* 0x000e22000c1e1900 */
[----:B------:R-:W1:Y:S01]  /*0590*/  LDC.64 R24, c[0x0][0x3b8] ;  /* 0x0000ee00ff187b82 */ /* 0x000e620000000a00 */
[----:B---3--:R-:W-:-:S05]  /*05a0*/  I2FP.F32.S32 R2, R18 ;  /* 0x0000001200027245 */ /* 0x008fca0000201400 */
[----:B0-----:R-:W-:-:S04]  /*05b0*/  FFMA R23, R2, -R17, 1 ;  /* 0x3f80000002177423 */ /* 0x001fc80000000811 */
[----:B------:R-:W-:-:S05]  /*05c0*/  FMUL R23, R23, R0 ;  /* 0x0000000017177220 */ /* 0x000fca0000400000 */
[----:B-1----:R0:W-:Y:S04]  /*05d0*/  STG.E desc[UR16][R24.64], R23 ;  /* 0x0000001718007986 */ /* 0x0021e8000c101910 */
[----:B------:R-:W2:Y:S01]  /*05e0*/  LDG.E R0, desc[UR16][R8.64] ;  /* 0x0000001008007981 */ /* 0x000ea2000c1e1900 */
[----:B------:R-:W-:Y:S01]  /*05f0*/  BSSY.RECONVERGENT B2, `(.L_x_7) ;  /* 0x0000009000027945 */ /* 0x000fe20003800200 */
[----:B--2---:R-:W-:Y:S01]  /*0600*/  FSETP.GEU.AND P0, PT, R0, -R23, PT ;  /* 0x800000170000720b */ /* 0x004fe20003f0e000 */
[----:B------:R-:W-:-:S05]  /*0610*/  FADD R0, R23, R0 ;  /* 0x0000000017007221 */ /* 0x000fca0000000000 */
[----:B------:R0:W-:Y:S07]  /*0620*/  STG.E desc[UR16][R8.64], R0 ;  /* 0x0000000008007986 */ /* 0x0001ee000c101910 */
[----:B------:R-:W-:Y:S05]  /*0630*/  @P0 BRA `(.L_x_8) ;  /* 0x0000000000100947 */ /* 0x000fea0003800000 */
[----:B-----5:R-:W-:Y:S01]  /*0640*/  FADD R17, RZ, -R20 ;  /* 0x80000014ff117221 */ /* 0x020fe20000000000 */
[----:B------:R1:W-:Y:S04]  /*0650*/  STG.E desc[UR16][R8.64], RZ ;  /* 0x000000ff08007986 */ /* 0x0003e8000c101910 */
[----:B------:R1:W-:Y:S04]  /*0660*/  STG.E desc[UR16][R24.64], R17 ;  /* 0x0000001118007986 */ /* 0x0003e8000c101910 */
[----:B0-----:R1:W5:Y:S02]  /*0670*/  LDG.E R0, desc[UR16][R8.64] ;  /* 0x0000001008007981 */ /* 0x001364000c1e1900 */
.L_x_8:
[----:B------:R-:W-:Y:S05]  /*0680*/  BSYNC.RECONVERGENT B2 ;  /* 0x0000000000027941 */ /* 0x000fea0003800200 */
.L_x_7:
[----:B-----5:R-:W-:-:S13]  /*0690*/  FSETP.GT.AND P0, PT, R0, R3, PT ;  /* 0x000000030000720b */ /* 0x020fda0003f04000 */
[----:B-1----:R-:W-:Y:S01]  /*06a0*/  @P0 FADD R17, R3, -R20 ;  /* 0x8000001403110221 */ /* 0x002fe20000000000 */
[----:B------:R1:W-:Y:S04]  /*06b0*/  @P0 STG.E desc[UR16][R8.64], R3 ;  /* 0x0000000308000986 */ /* 0x0003e8000c101910 */
[----:B------:R1:W-:Y:S02]  /*06c0*/  @P0 STG.E desc[UR16][R24.64], R17 ;  /* 0x0000001118000986 */ /* 0x0003e4000c101910 */
.L_x_3:
[----:B--2---:R-:W-:Y:S05]  /*06d0*/  BSYNC.RECONVERGENT B1 ;  /* 0x0000000000017941 */ /* 0x004fea0003800200 */
.L_x_2:
[----:B------:R-:W-:-:S04]  /*06e0*/  UISETP.NE.U32.AND UP0, UPT, UR14, URZ, UPT ;  /* 0x000000ff0e00728c */ /* 0x000fc8000bf05070 */
[----:B------:R-:W-:-:S09]  /*06f0*/  UISETP.NE.AND.EX UP0, UPT, UR15, URZ, UPT, UP0 ;  /* 0x000000ff0f00728c */ /* 0x000fd2000bf05300 */
[----:B------:R-:W-:Y:S05]  /*0700*/  BRA.U !UP0, `(.L_x_9) ;  /* 0x0000000d08187547 */ /* 0x000fea000b800000 */
[----:B------:R-:W-:Y:S01]  /*0710*/  UMOV UR8, 0xffffffff ;  /* 0xffffffff00087882 */ /* 0x000fe20000000000 */
[----:B------:R-:W-:Y:S02]  /*0720*/  ISETP.NE.AND P0, PT, R13, RZ, PT ;  /* 0x000000ff0d00720c */ /* 0x000fe40003f05270 */
[----:B------:R-:W-:Y:S11]  /*0730*/  BRA.DIV UR8, `(.L_x_10) ;  /* 0x0000000e08107947 */ /* 0x000ff6000b800000 */
[----:B------:R-:W-:Y:S06]  /*0740*/  BAR.SYNC.DEFER_BLOCKING 0x0 ;  /* 0x0000000000007b1d */ /* 0x000fec0000010000 */
.L_x_30:
[----:B------:R-:W-:Y:S04]  /*0750*/  BSSY B1, `(.L_x_11) ;  /* 0x0000019000017945 */ /* 0x000fe80003800000 */
[----:B01----:R-:W-:Y:S05]  /*0760*/  @P0 BRA `(.L_x_12) ;  /* 0x00000000005c0947 */ /* 0x003fea0003800000 */
[----:B------:R-:W0:Y:S01]  /*0770*/  S2R R17, SR_LANEID ;  /* 0x0000000000117919 */ /* 0x000e220000000000 */
[----:B------:R-:W-:Y:S01]  /*0780*/  VOTEU.ANY UR8, UPT, PT ;  /* 0x0000000000087886 */ /* 0x000fe200038e0100 */
[----:B------:R-:W-:Y:S01]  /*0790*/  MOV R16, UR14 ;  /* 0x0000000e00107c02 */ /* 0x000fe20008000f00 */
[----:B------:R-:W-:Y:S08]  /*07a0*/  FLO.U32 R2, UR8 ;  /* 0x0000000800027d00 */ /* 0x000ff000080e0000 */
[----:B------:R-:W1:Y:S02]  /*07b0*/  POPC R0, UR8 ;  /* 0x0000000800007d09 */ /* 0x000e640008000000 */
[----:B-1----:R-:W-:Y:S01]  /*07c0*/  IMAD R19, R0, UR6, RZ ;  /* 0x0000000600137c24 */ /* 0x002fe2000f8e02ff */
[----:B0-----:R-:W-:Y:S01]  /*07d0*/  ISETP.EQ.U32.AND P0, PT, R2, R17, PT ;  /* 0x000000110200720c */ /* 0x001fe20003f02070 */
[----:B------:R-:W-:-:S12]  /*07e0*/  IMAD.U32 R17, RZ, RZ, UR15 ;  /* 0x0000000fff117e24 */ /* 0x000fd8000f8e00ff */
[----:B------:R-:W-:Y:S06]  /*07f0*/  @P0 MEMBAR.ALL.GPU ;  /* 0x0000000000000992 */ /* 0x000fec000000a000 */
[----:B------:R-:W-:-:S00]  /*0800*/  @P0 ERRBAR ;  /* 0x00000000000009ab */ /* 0x000fc00000000000 */
[----:B------:R-:W-:Y:S06]  /*0810*/  @P0 CGAERRBAR ;  /* 0x00000000000005ab */ /* 0x000fec0000000000 */
[----:B------:R-:W2:Y:S01]  /*0820*/  @P0 ATOM.E.ADD.STRONG.GPU PT, R19, desc[UR16][R16.64+0x4], R19 ;  /* 0x800004131013098a */ /* 0x000ea200081ef110 */
[----:B------:R-:W0:Y:S02]  /*0830*/  S2R R18, SR_LTMASK ;  /* 0x0000000000127919 */ /* 0x000e240000003900 */
[----:B0-----:R-:W-:-:S04]  /*0840*/  LOP3.LUT R18, R18, UR8, RZ, 0xc0, !PT ;  /* 0x0000000812127c12 */ /* 0x001fc8000f8ec0ff */
[----:B------:R-:W0:Y:S01]  /*0850*/  POPC R23, R18 ;  /* 0x0000001200177309 */ /* 0x000e220000000000 */
[----:B--2---:R-:W0:Y:S02]  /*0860*/  SHFL.IDX PT, R0, R19, R2, 0x1f ;  /* 0x00001f0213007589 */ /* 0x004e2400000e0000 */
[----:B0-----:R-:W-:-:S07]  /*0870*/  IMAD R0, R23, UR6, R0 ;  /* 0x0000000617007c24 */ /* 0x001fce000f8e0200 */
.L_x_13:
[----:B------:R-:W2:Y:S04]  /*0880*/  LD.E.STRONG.GPU R19, desc[UR16][R16.64+0x4] ;  /* 0x0000041010137980 */ /* 0x000ea8000c10f900 */
[----:B--2---:R-:W-:Y:S01]  /*0890*/  CCTL.IVALL ;  /* 0x00000000ff00798f */ /* 0x004fe20002000000 */
[----:B------:R-:W-:Y:S05]  /*08a0*/  YIELD ;  /* 0x0000000000007946 */ /* 0x000fea0003800000 */
[----:B------:R-:W-:-:S04]  /*08b0*/  LOP3.LUT R19, R19, R0, RZ, 0x3c, !PT ;  /* 0x0000000013137212 */ /* 0x000fc800078e3cff */
[----:B------:R-:W-:-:S13]  /*08c0*/  ISETP.GT.AND P0, PT, R19, -0x1, PT ;  /* 0xffffffff1300780c */ /* 0x000fda0003f04270 */
[----:B------:R-:W-:Y:S05]  /*08d0*/  @P0 BRA `(.L_x_13) ;  /* 0xfffffffc00e80947 */ /* 0x000fea000383ffff */
.L_x_12:
[----:B------:R-:W-:Y:S05]  /*08e0*/  BSYNC B1 ;  /* 0x0000000000017941 */ /* 0x000fea0003800000 */
.L_x_11:
[----:B------:R-:W-:-:S03]  /*08f0*/  UMOV UR8, 0xffffffff ;  /* 0xffffffff00087882 */ /* 0x000fc60000000000 */
[----:B------:R-:W-:Y:S05]  /*0900*/  BRA.DIV UR8, `(.L_x_14) ;  /* 0x0000000a08c87947 */ /* 0x000fea000b800000 */
[----:B------:R-:W-:Y:S06]  /*0910*/  BAR.SYNC.DEFER_BLOCKING 0x0 ;  /* 0x0000000000007b1d */ /* 0x000fec0000010000 */
.L_x_33:
[----:B------:R-:W0:Y:S01]  /*0920*/  LDC.64 R24, c[0x0][0x3a0] ;  /* 0x0000e800ff187b82 */ /* 0x000e220000000a00 */
[----:B------:R-:W1:Y:S01]  /*0930*/  LDCU UR8, c[0x0][0x3c0] ;  /* 0x00007800ff0877ac */ /* 0x000e620008000800 */
[----:B------:R-:W2:Y:S06]  /*0940*/  LDG.E R0, desc[UR16][R10.64] ;  /* 0x000000100a007981 */ /* 0x000eac000c1e1900 */
[----:B------:R-:W3:Y:S08]  /*0950*/  LDC.64 R18, c[0x0][0x398] ;  /* 0x0000e600ff127b82 */ /* 0x000ef00000000a00 */
[----:B------:R-:W4:Y:S01]  /*0960*/  LDC.64 R16, c[0x0][0x3b8] ;  /* 0x0000ee00ff107b82 */ /* 0x000f220000000a00 */
[----:B-1----:R-:W-:-:S02]  /*0970*/  IMAD R23, R21, UR8, R14 ;  /* 0x0000000815177c24 */ /* 0x002fc4000f8e020e */
[----:B0-----:R-:W-:-:S06]  /*0980*/  IMAD.WIDE.U32 R24, R21, 0x4, R24 ;  /* 0x0000000415187825 */ /* 0x001fcc00078e0018 */
[----:B------:R-:W5:Y:S01]  /*0990*/  LDG.E R24, desc[UR16][R24.64] ;  /* 0x0000001018187981 */ /* 0x000f62000c1e1900 */
[----:B---3--:R-:W-:-:S06]  /*09a0*/  IMAD.WIDE.U32 R18, R23, 0x4, R18 ;  /* 0x0000000417127825 */ /* 0x008fcc00078e0012 */
[----:B------:R-:W2:Y:S04]  /*09b0*/  LDG.E R18, desc[UR16][R18.64] ;  /* 0x0000001012127981 */ /* 0x000ea8000c1e1900 */
[----:B----4-:R-:W3:Y:S01]  /*09c0*/  LDG.E R16, desc[UR16][R16.64] ;  /* 0x0000001010107981 */ /* 0x010ee2000c1e1900 */
[----:B------:R-:W-:-:S05]  /*09d0*/  VIADD R21, R21, 0x1 ;  /* 0x0000000115157836 */ /* 0x000fca0000000000 */
[----:B------:R-:W-:Y:S02]  /*09e0*/  ISETP.NE.AND P0, PT, R21, UR8, PT ;  /* 0x0000000815007c0c */ /* 0x000fe4000bf05270 */
[----:B-----5:R-:W-:-:S05]  /*09f0*/  I2FP.F32.S32 R23, R24 ;  /* 0x0000001800177245 */ /* 0x020fca0000201400 */
[----:B---3--:R-:W-:-:S04]  /*0a00*/  FMUL R23, R16, R23 ;  /* 0x0000001710177220 */ /* 0x008fc80000400000 */
[----:B--2---:R-:W-:-:S05]  /*0a10*/  FFMA R23, R23, R18, R0 ;  /* 0x0000001217177223 */ /* 0x004fca0000000000 */
[----:B------:R0:W-:Y:S01]  /*0a20*/  STG.E desc[UR16][R10.64], R23 ;  /* 0x000000170a007986 */ /* 0x0001e2000c101910 */
[----:B------:R-:W-:Y:S05]  /*0a30*/  @P0 BRA `(.L_x_15) ;  /* 0xfffffff800700947 */ /* 0x000fea000383ffff */
[----:B------:R-:W-:Y:S05]  /*0a40*/  BSYNC B0 ;  /* 0x0000000000007941 */ /* 0x000fea0003800000 */
.L_x_1:
[----:B------:R1:W5:Y:S02]  /*0a50*/  LDG.E R0, desc[UR16][R6.64] ;  /* 0x0000001006007981 */ /* 0x000364000c1e1900 */
.L_x_0:
[----:B-----5:R-:W-:Y:S01]  /*0a60*/  FADD R15, -R15, R0 ;  /* 0x000000000f0f7221 */ /* 0x020fe20000000100 */
[----:B------:R-:W-:Y:S05]  /*0a70*/  WARPSYNC.ALL ;  /* 0x0000000000007948 */ /* 0x000fea0003800000 */
[----:B------:R-:W-:Y:S01]  /*0a80*/  FSETP.GEU.AND P0, PT, |R15|, 9.9999997473787516356e-05, PT ;  /* 0x38d1b7170f00780b */ /* 0x000fe20003f0e200 */
[----:B------:R-:W-:Y:S01]  /*0a90*/  IMAD.U32 R16, RZ, RZ, UR4 ;  /* 0x00000004ff107e24 */ /* 0x000fe2000f8e00ff */
[----:B------:R-:W-:Y:S01]  /*0aa0*/  UISETP.NE.U32.AND UP0, UPT, UR14, URZ, UPT ;  /* 0x000000ff0e00728c */ /* 0x000fe2000bf05070 */
[----:B------:R-:W-:-:S03]  /*0ab0*/  IMAD.U32 R17, RZ, RZ, UR5 ;  /* 0x00000005ff117e24 */ /* 0x000fc6000f8e00ff */
[----:B--2---:R-:W-:-:S07]  /*0ac0*/  UISETP.NE.AND.EX UP0, UPT, UR15, URZ, UPT, UP0 ;  /* 0x000000ff0f00728c */ /* 0x004fce000bf05300 */
[----:B------:R-:W-:Y:S06]  /*0ad0*/  BAR.RED.AND.DEFER_BLOCKING 0x0, !P0 ;  /* 0x0000000000007b1d */ /* 0x000fec0004014400 */
[----:B0-----:R-:W0:Y:S02]  /*0ae0*/  B2R.RESULT RZ, P0 ;  /* 0x0000000000ff731c */ /* 0x001e240000004000 */
[----:B0-----:R-:W-:-:S04]  /*0af0*/  SEL R0, RZ, 0x1, !P0 ;  /* 0x00000001ff007807 */ /* 0x001fc80004000000 */
[----:B------:R-:W-:-:S04]  /*0b00*/  ISETP.GE.AND P0, PT, R0, 0x1, PT ;  /* 0x000000010000780c */ /* 0x000fc80003f06270 */
[----:B------:R-:W-:-:S13]  /*0b10*/  ISETP.NE.OR P0, PT, R22, 0x1, !P0 ;  /* 0x000000011600780c */ /* 0x000fda0004705670 */
[----:B------:R-:W-:-:S05]  /*0b20*/  @!P0 IMAD.MOV.U32 R15, RZ, RZ, 0x1 ;  /* 0x00000001ff0f8424 */ /* 0x000fca00078e00ff */
[----:B------:R0:W-:Y:S01]  /*0b30*/  @!P0 STG.E desc[UR16][R16.64], R15 ;  /* 0x0000000f10008986 */ /* 0x0001e2000c101910 */
[----:B-1----:R-:W-:Y:S05]  /*0b40*/  BRA.U !UP0, `(.L_x_16) ;  /* 0x0000000908047547 */ /* 0x002fea000b800000 */
[----:B------:R-:W1:Y:S08]  /*0b50*/  LDC R0, c[0x0][0x3b0] ;  /* 0x0000ec00ff007b82 */ /* 0x000e700000000800 */
[----:B------:R-:W-:Y:S01]  /*0b60*/  BAR.SYNC.DEFER_BLOCKING 0x0 ;  /* 0x0000000000007b1d */ /* 0x000fe20000010000 */
[----:B------:R-:W-:-:S05]  /*0b70*/  ISETP.NE.AND P1, PT, R13, RZ, PT ;  /* 0x000000ff0d00720c */ /* 0x000fca0003f25270 */
[----:B------:R-:W-:Y:S01]  /*0b80*/  BSSY B0, `(.L_x_17) ;  /* 0x000001a000007945 */ /* 0x000fe20003800000 */
[----:B-1----:R-:W-:-:S07]  /*0b90*/  ISETP.GE.AND P0, PT, R0, 0x1, PT ;  /* 0x000000010000780c */ /* 0x002fce0003f06270 */
[----:B------:R-:W-:Y:S06]  /*0ba0*/  @P1 BRA `(.L_x_18) ;  /* 0x00000000005c1947 */ /* 0x000fec0003800000 */
[----:B0-----:R-:W0:Y:S01]  /*0bb0*/  S2R R15, SR_LANEID ;  /* 0x00000000000f7919 */ /* 0x001e220000000000 */
[----:B------:R-:W-:Y:S01]  /*0bc0*/  VOTEU.ANY UR8, UPT, PT ;  /* 0x0000000000087886 */ /* 0x000fe200038e0100 */
[----:B------:R-:W-:Y:S01]  /*0bd0*/  IMAD.U32 R16, RZ, RZ, UR14 ;  /* 0x0000000eff107e24 */ /* 0x000fe2000f8e00ff */
[----:B------:R-:W0:Y:S01]  /*0be0*/  FLO.U32 R18, UR8 ;  /* 0x0000000800127d00 */ /* 0x000e2200080e0000 */
[----:B------:R-:W-:-:S07]  /*0bf0*/  MOV R17, UR15 ;  /* 0x0000000f00117c02 */ /* 0x000fce0008000f00 */
[----:B------:R-:W1:Y:S01]  /*0c00*/  POPC R2, UR8 ;  /* 0x0000000800027d09 */ /* 0x000e620008000000 */
[----:B0-----:R-:W-:Y:S01]  /*0c10*/  ISETP.EQ.U32.AND P1, PT, R18, R15, PT ;  /* 0x0000000f1200720c */ /* 0x001fe20003f22070 */
[----:B-1----:R-:W-:-:S12]  /*0c20*/  IMAD R15, R2, UR6, RZ ;  /* 0x00000006020f7c24 */ /* 0x002fd8000f8e02ff */
[----:B------:R-:W-:Y:S06]  /*0c30*/  @P1 MEMBAR.ALL.GPU ;  /* 0x0000000000001992 */ /* 0x000fec000000a000 */
[----:B------:R-:W-:-:S00]  /*0c40*/  @P1 ERRBAR ;  /* 0x00000000000019ab */ /* 0x000fc00000000000 */
[----:B------:R-:W-:Y:S06]  /*0c50*/  @P1 CGAERRBAR ;  /* 0x00000000000015ab */ /* 0x000fec0000000000 */
[----:B------:R-:W2:Y:S01]  /*0c60*/  @P1 ATOM.E.ADD.STRONG.GPU PT, R15, desc[UR16][R16.64+0x4], R15 ;  /* 0x8000040f100f198a */ /* 0x000ea200081ef110 */
[----:B------:R-:W0:Y:S02]  /*0c70*/  S2R R19, SR_LTMASK ;  /* 0x0000000000137919 */ /* 0x000e240000003900 */
[----:B0-----:R-:W-:-:S06]  /*0c80*/  LOP3.LUT R19, R19, UR8, RZ, 0xc0, !PT ;  /* 0x0000000813137c12 */ /* 0x001fcc000f8ec0ff */
[----:B------:R-:W0:Y:S01]  /*0c90*/  POPC R19, R19 ;  /* 0x0000001300137309 */ /* 0x000e220000000000 */
[----:B--2---:R-:W0:Y:S02]  /*0ca0*/  SHFL.IDX PT, R2, R15, R18, 0x1f ;  /* 0x00001f120f027589 */ /* 0x004e2400000e0000 */
[----:B0-----:R-:W-:-:S07]  /*0cb0*/  IMAD R2, R19, UR6, R2 ;  /* 0x0000000613027c24 */ /* 0x001fce000f8e0202 */
.L_x_19:
[----:B------:R-:W2:Y:S04]  /*0cc0*/  LD.E.STRONG.GPU R15, desc[UR16][R16.64+0x4] ;  /* 0x00000410100f7980 */ /* 0x000ea8000c10f900 */
[----:B--2---:R-:W-:Y:S01]  /*0cd0*/  CCTL.IVALL ;  /* 0x00000000ff00798f */ /* 0x004fe20002000000 */
[----:B------:R-:W-:Y:S05]  /*0ce0*/  YIELD ;  /* 0x0000000000007946 */ /* 0x000fea0003800000 */
[----:B------:R-:W-:-:S04]  /*0cf0*/  LOP3.LUT R15, R15, R2, RZ, 0x3c, !PT ;  /* 0x000000020f0f7212 */ /* 0x000fc800078e3cff */
[----:B------:R-:W-:-:S13]  /*0d00*/  ISETP.GT.AND P1, PT, R15, -0x1, PT ;  /* 0xffffffff0f00780c */ /* 0x000fda0003f24270 */
[----:B------:R-:W-:Y:S05]  /*0d10*/  @P1 BRA `(.L_x_19) ;  /* 0xfffffffc00e81947 */ /* 0x000fea000383ffff */
.L_x_18:
[----:B------:R-:W-:Y:S05]  /*0d20*/  BSYNC B0 ;  /* 0x0000000000007941 */ /* 0x000fea0003800000 */
.L_x_17:
[----:B------:R-:W-:-:S03]  /*0d30*/  UMOV UR8, 0xffffffff ;  /* 0xffffffff00087882 */ /* 0x000fc60000000000 */
[----:B------:R-:W-:Y:S05]  /*0d40*/  BRA.DIV UR8, `(.L_x_20) ;  /* 0x0000000608e47947 */ /* 0x000fea000b800000 */
[----:B------:R-:W-:Y:S06]  /*0d50*/  BAR.SYNC.DEFER_BLOCKING 0x0 ;  /* 0x0000000000007b1d */ /* 0x000fec0000010000 */
.L_x_36:
[----:B0-----:R-:W-:Y:S01]  /*0d60*/  IMAD.MOV.U32 R15, RZ, RZ, RZ ;  /* 0x000000ffff0f7224 */ /* 0x001fe200078e00ff */
[----:B------:R-:W-:Y:S06]  /*0d70*/  @!P0 BRA `(.L_x_21) ;  /* 0x00000004005c8947 */ /* 0x000fec0003800000 */
[----:B------:R-:W-:Y:S01]  /*0d80*/  ISETP.GE.U32.AND P0, PT, R0, 0x10, PT ;  /* 0x000000100000780c */ /* 0x000fe20003f06070 */
[----:B------:R-:W-:Y:S02]  /*0d90*/  IMAD.MOV.U32 R2, RZ, RZ, RZ ;  /* 0x000000ffff027224 */ /* 0x000fe400078e00ff */
[----:B------:R-:W-:-:S10]  /*0da0*/  IMAD.MOV.U32 R15, RZ, RZ, RZ ;  /* 0x000000ffff0f7224 */ /* 0x000fd400078e00ff */
[----:B------:R-:W-:Y:S05]  /*0db0*/  @!P0 BRA `(.L_x_22) ;  /* 0x00000000008c8947 */ /* 0x000fea0003800000 */
[----:B------:R-:W-:Y:S01]  /*0dc0*/  BSSY.RECONVERGENT B0, `(.L_x_23) ;  /* 0x0000021000007945 */ /* 0x000fe20003800200 */
[----:B------:R-:W-:Y:S02]  /*0dd0*/  IMAD.MOV.U32 R2, RZ, RZ, RZ ;  /* 0x000000ffff027224 */ /* 0x000fe400078e00ff */
[----:B------:R-:W-:-:S07]  /*0de0*/  IMAD.MOV.U32 R15, RZ, RZ, RZ ;  /* 0x000000ffff0f7224 */ /* 0x000fce00078e00ff */
.L_x_24:
[----:B------:R-:W0:Y:S02]  /*0df0*/  LDC.64 R16, c[0x0][0x3a8] ;  /* 0x0000ea00ff107b82 */ /* 0x000e240000000a00 */
[----:B0-----:R-:W-:-:S05]  /*0e00*/  IMAD.WIDE.U32 R16, R2, 0x4, R16 ;  /* 0x0000000402107825 */ /* 0x001fca00078e0010 */
[----:B------:R-:W2:Y:S04]  /*0e10*/  LDG.E R20, desc[UR16][R16.64] ;  /* 0x0000001010147981 */ /* 0x000ea8000c1e1900 */
[----:B------:R-:W2:Y:S04]  /*0e20*/  LDG.E R23, desc[UR16][R16.64+0x4] ;  /* 0x0000041010177981 */ /* 0x000ea8000c1e1900 */
[----:B------:R-:W3:Y:S04]  /*0e30*/  LDG.E R24, desc[UR16][R16.64+0x8] ;  /* 0x0000081010187981 */ /* 0x000ee8000c1e1900 */
[----:B------:R-:W3:Y:S04]  /*0e40*/  LDG.E R25, desc[UR16][R16.64+0xc] ;  /* 0x00000c1010197981 */ /* 0x000ee8000c1e1900 */
[----:B------:R-:W4:Y:S04]  /*0e50*/  LDG.E R21, desc[UR16][R16.64+0x10] ;  /* 0x0000101010157981 */ /* 0x000f28000c1e1900 */
[----:B------:R-:W4:Y:S04]  /*0e60*/  LDG.E R22, desc[UR16][R16.64+0x14] ;  /* 0x0000141010167981 */ /* 0x000f28000c1e1900 */
[----:B------:R-:W5:Y:S04]  /*0e70*/  LDG.E R18, desc[UR16][R16.64+0x18] ;  /* 0x0000181010127981 */ /* 0x000f68000c1e1900 */
[----:B------:R-:W5:Y:S04]  /*0e80*/  LDG.E R19, desc[UR16][R16.64+0x1c] ;  /* 0x00001c1010137981 */ /* 0x000f68000c1e1900 */
[----:B------:R-:W5:Y:S01]  /*0e90*/  LDG.E R26, desc[UR16][R16.64+0x3c] ;  /* 0x00003c10101a7981 */ /* 0x000f62000c1e1900 */
[----:B--2---:R-:W-:-:S03]  /*0ea0*/  IADD3 R23, PT, PT, R23, R20, R15 ;  /* 0x0000001417177210 */ /* 0x004fc60007ffe00f */
[----:B------:R-:W2:Y:S04]  /*0eb0*/  LDG.E R15, desc[UR16][R16.64+0x20] ;  /* 0x00002010100f7981 */ /* 0x000ea8000c1e1900 */
[----:B------:R-:W2:Y:S01]  /*0ec0*/  LDG.E R20, desc[UR16][R16.64+0x24] ;  /* 0x0000241010147981 */ /* 0x000ea2000c1e1900 */
[----:B---3--:R-:W-:-:S03]  /*0ed0*/  IADD3 R25, PT, PT, R25, R24, R23 ;  /* 0x0000001819197210 */ /* 0x008fc60007ffe017 */
[----:B------:R-:W3:Y:S04]  /*0ee0*/  LDG.E R23, desc[UR16][R16.64+0x28] ;  /* 0x0000281010177981 */ /* 0x000ee8000c1e1900 */
[----:B------:R-:W3:Y:S01]  /*0ef0*/  LDG.E R24, desc[UR16][R16.64+0x2c] ;  /* 0x00002c1010187981 */ /* 0x000ee2000c1e1900 */
[----:B----4-:R-:W-:-:S03]  /*0f00*/  IADD3 R27, PT, PT, R22, R21, R25 ;  /* 0x00000015161b7210 */ /* 0x010fc60007ffe019 */
[----:B------:R-:W4:Y:S04]  /*0f10*/  LDG.E R25, desc[UR16][R16.64+0x30] ;  /* 0x0000301010197981 */ /* 0x000f28000c1e1900 */
[----:B------:R-:W4:Y:S04]  /*0f20*/  LDG.E R22, desc[UR16][R16.64+0x34] ;  /* 0x0000341010167981 */ /* 0x000f28000c1e1900 */
[----:B------:R-:W4:Y:S01]  /*0f30*/  LDG.E R21, desc[UR16][R16.64+0x38] ;  /* 0x0000381010157981 */ /* 0x000f22000c1e1900 */
[----:B-----5:R-:W-:Y:S01]  /*0f40*/  IADD3 R18, PT, PT, R19, R18, R27 ;  /* 0x0000001213127210 */ /* 0x020fe20007ffe01b */
[----:B------:R-:W-:Y:S01]  /*0f50*/  VIADD R2, R2, 0x10 ;  /* 0x0000001002027836 */ /* 0x000fe20000000000 */
[----:B------:R-:W-:-:S04]  /*0f60*/  LOP3.LUT R19, R0, 0x7ffffff0, RZ, 0xc0, !PT ;  /* 0x7ffffff000137812 */ /* 0x000fc800078ec0ff */
[----:B------:R-:W-:Y:S02]  /*0f70*/  ISETP.NE.AND P0, PT, R2, R19, PT ;  /* 0x000000130200720c */ /* 0x000fe40003f05270 */
[----:B--2---:R-:W-:-:S04]  /*0f80*/  IADD3 R15, PT, PT, R20, R15, R18 ;  /* 0x0000000f140f7210 */ /* 0x004fc80007ffe012 */
[----:B---3--:R-:W-:-:S04]  /*0f90*/  IADD3 R15, PT, PT, R24, R23, R15 ;  /* 0x00000017180f7210 */ /* 0x008fc80007ffe00f */
[----:B----4-:R-:W-:-:S04]  /*0fa0*/  IADD3 R15, PT, PT, R22, R25, R15 ;  /* 0x00000019160f7210 */ /* 0x010fc80007ffe00f */
[----:B------:R-:W-:Y:S01]  /*0fb0*/  IADD3 R15, PT, PT, R26, R21, R15 ;  /* 0x000000151a0f7210 */ /* 0x000fe20007ffe00f */
[----:B------:R-:W-:Y:S06]  /*0fc0*/  @P0 BRA `(.L_x_24) ;  /* 0xfffffffc00880947 */ /* 0x000fec000383ffff */
[----:B------:R-:W-:Y:S05]  /*0fd0*/  BSYNC.RECONVERGENT B0 ;  /* 0x0000000000007941 */ /* 0x000fea0003800200 */
.L_x_23:
[----:B------:R-:W-:-:S07]  /*0fe0*/  MOV R2, R19 ;  /* 0x0000001300027202 */ /* 0x000fce0000000f00 */
.L_x_22:
[----:B------:R-:W-:-:S09]  /*0ff0*/  UISETP.NE.AND UP0, UPT, UR10, URZ, UPT ;  /* 0x000000ff0a00728c */ /* 0x000fd2000bf05270 */
[----:B------:R-:W-:Y:S05]  /*1000*/  BRA.U !UP0, `(.L_x_21) ;  /* 0x0000000108b87547 */ /* 0x000fea000b800000 */
[----:B------:R-:W-:Y:S02]  /*1010*/  UIADD3 UR8, UPT, UPT, UR10, -0x1, URZ ;  /* 0xffffffff0a087890 */ /* 0x000fe4000fffe0ff */
[----:B------:R-:W-:Y:S02]  /*1020*/  UISETP.NE.AND UP1, UPT, UR13, URZ, UPT ;  /* 0x000000ff0d00728c */ /* 0x000fe4000bf25270 */
[----:B------:R-:W-:-:S09]  /*1030*/  UISETP.GE.U32.AND UP0, UPT, UR8, 0x7, UPT ;  /* 0x000000070800788c */ /* 0x000fd2000bf06070 */
[----:B------:R-:W-:Y:S05]  /*1040*/  BRA.U !UP0, `(.L_x_25) ;  /* 0x00000001083c7547 */ /* 0x000fea000b800000 */
        /* <DEDUP_REMOVED lines=9> */
[----:B------:R-:W5:Y:S01]  /*10e0*/  LDG.E R24, desc[UR16][R16.64+0x1c] ;  /* 0x00001c1010187981 */ /* 0x000f62000c1e1900 */
[----:B------:R-:W-:Y:S01]  /*10f0*/  VIADD R2, R2, 0x8 ;  /* 0x0000000802027836 */ /* 0x000fe20000000000 */
[----:B--2---:R-:W-:-:S04]  /*1100*/  IADD3 R18, PT, PT, R19, R18, R15 ;  /* 0x0000001213127210 */ /* 0x004fc80007ffe00f */
[----:B---3--:R-:W-:-:S04]  /*1110*/  IADD3 R18, PT, PT, R20, R21, R18 ;  /* 0x0000001514127210 */ /* 0x008fc80007ffe012 */
[----:B----4-:R-:W-:-:S04]  /*1120*/  IADD3 R18, PT, PT, R22, R23, R18 ;  /* 0x0000001716127210 */ /* 0x010fc80007ffe012 */
[----:B-----5:R-:W-:-:S07]  /*1130*/  IADD3 R15, PT, PT, R24, R25, R18 ;  /* 0x00000019180f7210 */ /* 0x020fce0007ffe012 */
.L_x_25:
        /* <DEDUP_REMOVED lines=10> */
[----:B------:R-:W3:Y:S01]  /*11e0*/  LDG.E R21, desc[UR16][R16.64+0xc] ;  /* 0x00000c1010157981 */ /* 0x000ee2000c1e1900 */
[----:B------:R-:W-:Y:S01]  /*11f0*/  VIADD R2, R2, 0x4 ;  /* 0x0000000402027836 */ /* 0x000fe20000000000 */
[----:B--2---:R-:W-:-:S04]  /*1200*/  IADD3 R15, PT, PT, R19, R18, R15 ;  /* 0x00000012130f7210 */ /* 0x004fc80007ffe00f */
[----:B---3--:R-:W-:-:S07]  /*1210*/  IADD3 R15, PT, PT, R21, R20, R15 ;  /* 0x00000014150f7210 */ /* 0x008fce0007ffe00f */
.L_x_26:
[----:B------:R-:W-:Y:S05]  /*1220*/  BRA.U !UP1, `(.L_x_21) ;  /* 0x0000000109307547 */ /* 0x000fea000b800000 */
[----:B------:R-:W0:Y:S02]  /*1230*/  LDC.64 R16, c[0x0][0x3a8] ;  /* 0x0000ea00ff107b82 */ /* 0x000e240000000a00 */
[----:B0-----:R-:W-:-:S05]  /*1240*/  IMAD.WIDE.U32 R16, R2, 0x4, R16 ;  /* 0x0000000402107825 */ /* 0x001fca00078e0010 */
[----:B------:R-:W2:Y:S01]  /*1250*/  LDG.E R2, desc[UR16][R16.64] ;  /* 0x0000001010027981 */ /* 0x000ea2000c1e1900 */
[----:B------:R-:W-:Y:S01]  /*1260*/  UISETP.NE.AND UP0, UPT, UR7, 0x1, UPT ;  /* 0x000000010700788c */ /* 0x000fe2000bf05270 */
[----:B--2---:R-:W-:-:S08]  /*1270*/  IMAD.IADD R15, R15, 0x1, R2 ;  /* 0x000000010f0f7824 */ /* 0x004fd000078e0202 */
[----:B------:R-:W-:Y:S05]  /*1280*/  BRA.U !UP0, `(.L_x_21) ;  /* 0x0000000108187547 */ /* 0x000fea000b800000 */
[----:B------:R-:W-:Y:S01]  /*1290*/  UISETP.NE.AND UP0, UPT, UR7, 0x2, UPT ;  /* 0x000000020700788c */ /* 0x000fe2000bf05270 */
[----:B------:R-:W2:Y:S05]  /*12a0*/  LDG.E R2, desc[UR16][R16.64+0x4] ;  /* 0x0000041010027981 */ /* 0x000eaa000c1e1900 */
[----:B------:R-:W-:-:S13]  /*12b0*/  PLOP3.LUT P0, PT, PT, PT, UP0, 0x80, 0x8 ;  /* 0x000000000008781c */ /* 0x000fda0003f0f008 */
[----:B------:R-:W3:Y:S01]  /*12c0*/  @P0 LDG.E R18, desc[UR16][R16.64+0x8] ;  /* 0x0000081010120981 */ /* 0x000ee2000c1e1900 */
[----:B--2---:R-:W-:-:S04]  /*12d0*/  IMAD.IADD R15, R15, 0x1, R2 ;  /* 0x000000010f0f7824 */ /* 0x004fc800078e0202 */
[----:B---3--:R-:W-:-:S07]  /*12e0*/  @P0 IMAD.IADD R15, R15, 0x1, R18 ;  /* 0x000000010f0f0824 */ /* 0x008fce00078e0212 */
.L_x_21:
[----:B------:R-:W-:-:S13]  /*12f0*/  ISETP.NE.AND P0, PT, R15, R0, PT ;  /* 0x000000000f00720c */ /* 0x000fda0003f05270 */
[----:B------:R-:W-:Y:S05]  /*1300*/  @P0 BRA `(.L_x_27) ;  /* 0xfffffff000040947 */ /* 0x000fea000383ffff */
[----:B------:R-:W-:-:S13]  /*1310*/  ISETP.NE.AND P0, PT, R14, 0x1, PT ;  /* 0x000000010e00780c */ /* 0x000fda0003f05270 */
[----:B------:R-:W-:Y:S05]  /*1320*/  @P0 EXIT ;  /* 0x000000000000094d */ /* 0x000fea0003800000 */
[----:B------:R-:W0:Y:S02]  /*1330*/  LDC.64 R2, c[0x0][0x380] ;  /* 0x0000e000ff027b82 */ /* 0x000e240000000a00 */
[----:B0-----:R-:W-:Y:S01]  /*1340*/  STG.E desc[UR16][R2.64], R12 ;  /* 0x0000000c02007986 */ /* 0x001fe2000c101910 */
[----:B------:R-:W-:Y:S05]  /*1350*/  EXIT ;  /* 0x000000000000794d */ /* 0x000fea0003800000 */
.L_x_16:
[----:B------:R-:W-:Y:S05]  /*1360*/  BPT.TRAP 0x1 ;  /* 0x000000040000795c */ /* 0x000fea0000300000 */
.L_x_9:
[----:B01----:R-:W-:Y:S05]  /*1370*/  BPT.TRAP 0x1 ;  /* 0x000000040000795c */ /* 0x003fea0000300000 */
.L_x_10:
[----:B------:R-:W-:Y:S01]  /*1380*/  BSSY B1, `(.L_x_28) ;  /* 0x0000009000017945 */ /* 0x000fe20003800000 */
[----:B01----:R-:W-:Y:S01]  /*1390*/  CS2R R16, SRZ ;  /* 0x0000000000107805 */ /* 0x003fe2000001ff00 */
[----:B------:R-:W-:-:S07]  /*13a0*/  IMAD.MOV.U32 R2, RZ, RZ, -0x1 ;  /* 0xffffffffff027424 */ /* 0x000fce00078e00ff */
[----:B------:R-:W-:Y:S05]  /*13b0*/  WARPSYNC.COLLECTIVE.ALL `(.L_x_29) ;  /* 0x0000000000147948 */ /* 0x000fea0003c00000 */
[----:B------:R-:W-:-:S04]  /*13c0*/  SHF.L.U32 R16, R16, 0x10, RZ ;  /* 0x0000001010107819 */ /* 0x000fc800000006ff */
[----:B------:R-:W-:-:S05]  /*13d0*/  LOP3.LUT R16, R16, 0xf, R17, 0xf8, !PT ;  /* 0x0000000f10107812 */ /* 0x000fca00078ef811 */
[----:B------:R0:W-:Y:S02]  /*13e0*/  BAR.SYNC.DEFER_BLOCKING R16, R16 ;  /* 0x000000100000731d */ /* 0x0001e40000010000 */
[----:B0-----:R-:W-:-:S04]  /*13f0*/  SHF.R.U32 R16, R16, 0x10, RZ ;  /* 0x0000001010107819 */ /* 0x001fc800000016ff */
[----:B------:R-:W-:Y:S05]  /*1400*/  ENDCOLLECTIVE ;  /* 0x000000000000791b */ /* 0x000fea0003800000 */
.L_x_29:
[----:B------:R-:W-:Y:S05]  /*1410*/  BSYNC B1 ;  /* 0x0000000000017941 */ /* 0x000fea0003800000 */
.L_x_28:
[----:B------:R-:W-:Y:S05]  /*1420*/  BRA `(.L_x_30) ;  /* 0xfffffff000c87947 */ /* 0x000fea000383ffff */
.L_x_14:
[----:B------:R-:W-:Y:S01]  /*1430*/  BSSY B1, `(.L_x_31) ;  /* 0x0000009000017945 */ /* 0x000fe20003800000 */
[----:B------:R-:W-:Y:S02]  /*1440*/  CS2R R16, SRZ ;  /* 0x0000000000107805 */ /* 0x000fe4000001ff00 */
[----:B------:R-:W-:-:S07]  /*1450*/  MOV R2, 0xffffffff ;  /* 0xffffffff00027802 */ /* 0x000fce0000000f00 */
[----:B------:R-:W-:Y:S05]  /*1460*/  WARPSYNC.COLLECTIVE.ALL `(.L_x_32) ;  /* 0x0000000000147948 */ /* 0x000fea0003c00000 */
[----:B------:R-:W-:-:S04]  /*1470*/  SHF.L.U32 R16, R16, 0x10, RZ ;  /* 0x0000001010107819 */ /* 0x000fc800000006ff */
[----:B------:R-:W-:-:S05]  /*1480*/  LOP3.LUT R16, R16, 0xf, R17, 0xf8, !PT ;  /* 0x0000000f10107812 */ /* 0x000fca00078ef811 */
[----:B------:R0:W-:Y:S02]  /*1490*/  BAR.SYNC.DEFER_BLOCKING R16, R16 ;  /* 0x000000100000731d */ /* 0x0001e40000010000 */
[----:B0-----:R-:W-:-:S04]  /*14a0*/  SHF.R.U32 R16, R16, 0x10, RZ ;  /* 0x0000001010107819 */ /* 0x001fc800000016ff */
[----:B------:R-:W-:Y:S05]  /*14b0*/  ENDCOLLECTIVE ;  /* 0x000000000000791b */ /* 0x000fea0003800000 */
.L_x_32:
[----:B------:R-:W-:Y:S05]  /*14c0*/  BSYNC B1 ;  /* 0x0000000000017941 */ /* 0x000fea0003800000 */
.L_x_31:
[----:B------:R-:W-:Y:S05]  /*14d0*/  BRA `(.L_x_33) ;  /* 0xfffffff400107947 */ /* 0x000fea000383ffff */
.L_x_20:
[----:B------:R-:W-:Y:S01]  /*14e0*/  BSSY B0, `(.L_x_34) ;  /* 0x0000009000007945 */ /* 0x000fe20003800000 */
[----:B0-----:R-:W-:Y:S01]  /*14f0*/  CS2R R16, SRZ ;  /* 0x0000000000107805 */ /* 0x001fe2000001ff00 */
[----:B------:R-:W-:-:S07]  /*1500*/  IMAD.MOV.U32 R2, RZ, RZ, -0x1 ;  /* 0xffffffffff027424 */ /* 0x000fce00078e00ff */
[----:B------:R-:W-:Y:S05]  /*1510*/  WARPSYNC.COLLECTIVE.ALL `(.L_x_35) ;  /* 0x0000000000147948 */ /* 0x000fea0003c00000 */
[----:B------:R-:W-:-:S04]  /*1520*/  SHF.L.U32 R16, R16, 0x10, RZ ;  /* 0x0000001010107819 */ /* 0x000fc800000006ff */
[----:B------:R-:W-:-:S05]  /*1530*/  LOP3.LUT R16, R16, 0xf, R17, 0xf8, !PT ;  /* 0x0000000f10107812 */ /* 0x000fca00078ef811 */
[----:B------:R0:W-:Y:S02]  /*1540*/  BAR.SYNC.DEFER_BLOCKING R16, R16 ;  /* 0x000000100000731d */ /* 0x0001e40000010000 */
[----:B0-----:R-:W-:-:S04]  /*1550*/  SHF.R.U32 R16, R16, 0x10, RZ ;  /* 0x0000001010107819 */ /* 0x001fc800000016ff */
[----:B------:R-:W-:Y:S05]  /*1560*/  ENDCOLLECTIVE ;  /* 0x000000000000791b */ /* 0x000fea0003800000 */
.L_x_35:
[----:B------:R-:W-:Y:S05]  /*1570*/  BSYNC B0 ;  /* 0x0000000000007941 */ /* 0x000fea0003800000 */
.L_x_34:
[----:B------:R-:W-:Y:S05]  /*1580*/  BRA `(.L_x_36) ;  /* 0xfffffff400f47947 */ /* 0x000fea000383ffff */
        .weak           $__internal_0_$__cuda_sm20_rcp_rn_f32_slowpath
        .type           $__internal_0_$__cuda_sm20_rcp_rn_f32_slowpath,@function
        .size           $__internal_0_$__cuda_sm20_rcp_rn_f32_slowpath,(.L_x_84 - $__internal_0_$__cuda_sm20_rcp_rn_f32_slowpath)
$__internal_0_$__cuda_sm20_rcp_rn_f32_slowpath:
[----:B------:R-:W-:Y:S01]  /*1590*/  IMAD.SHL.U32 R2, R0, 0x2, RZ ;  /* 0x0000000200027824 */ /* 0x000fe200078e00ff */
[----:B------:R-:W-:Y:S04]  /*15a0*/  BSSY.RECONVERGENT B3, `(.L_x_37) ;  /* 0x0000030000037945 */ /* 0x000fe80003800200 */
[----:B------:R-:W-:-:S04]  /*15b0*/  SHF.R.U32.HI R2, RZ, 0x18, R2 ;  /* 0x00000018ff027819 */ /* 0x000fc80000011602 */
[----:B------:R-:W-:-:S13]  /*15c0*/  ISETP.NE.U32.AND P0, PT, R2, RZ, PT ;  /* 0x000000ff0200720c */ /* 0x000fda0003f05070 */
[----:B------:R-:W-:Y:S05]  /*15d0*/  @P0 BRA `(.L_x_38) ;  /* 0x0000000000280947 */ /* 0x000fea0003800000 */
[----:B------:R-:W-:-:S05]  /*15e0*/  IMAD.SHL.U32 R2, R0, 0x2, RZ ;  /* 0x0000000200027824 */ /* 0x000fca00078e00ff */
[----:B------:R-:W-:-:S13]  /*15f0*/  ISETP.NE.AND P0, PT, R2, RZ, PT ;  /* 0x000000ff0200720c */ /* 0x000fda0003f05270 */
[----:B------:R-:W-:Y:S01]  /*1600*/  @P0 FFMA R18, R0, 1.84467440737095516160e+19, RZ ;  /* 0x5f80000000120823 */ /* 0x000fe200000000ff */
[----:B------:R-:W-:Y:S08]  /*1610*/  @!P0 MUFU.RCP R17, R0 ;  /* 0x0000000000118308 */ /* 0x000ff00000001000 */
[----:B------:R-:W0:Y:S02]  /*1620*/  @P0 MUFU.RCP R19, R18 ;  /* 0x0000001200130308 */ /* 0x000e240000001000 */
[----:B0-----:R-:W-:-:S04]  /*1630*/  @P0 FFMA R2, R18, R19, -1 ;  /* 0xbf80000012020423 */ /* 0x001fc80000000013 */
[----:B------:R-:W-:-:S04]  /*1640*/  @P0 FADD.FTZ R2, -R2, -RZ ;  /* 0x800000ff02020221 */ /* 0x000fc80000010100 */
[----:B------:R-:W-:-:S04]  /*1650*/  @P0 FFMA R2, R19, R2, R19 ;  /* 0x0000000213020223 */ /* 0x000fc80000000013 */
[----:B------:R-:W-:Y:S01]  /*1660*/  @P0 FFMA R17, R2, 1.84467440737095516160e+19, RZ ;  /* 0x5f80000002110823 */ /* 0x000fe200000000ff */
[----:B------:R-:W-:Y:S06]  /*1670*/  BRA `(.L_x_39) ;  /* 0x0000000000887947 */ /* 0x000fec0003800000 */
.L_x_38:
[----:B------:R-:W-:-:S05]  /*1680*/  VIADD R17, R2, 0xffffff03 ;  /* 0xffffff0302117836 */ /* 0x000fca0000000000 */
[----:B------:R-:W-:-:S13]  /*1690*/  ISETP.GT.U32.AND P0, PT, R17, 0x1, PT ;  /* 0x000000011100780c */ /* 0x000fda0003f04070 */
[----:B------:R-:W-:Y:S05]  /*16a0*/  @P0 BRA `(.L_x_40) ;  /* 0x0000000000780947 */ /* 0x000fea0003800000 */
[----:B------:R-:W-:Y:S01]  /*16b0*/  LOP3.LUT R18, R0, 0x7fffff, RZ, 0xc0, !PT ;  /* 0x007fffff00127812 */ /* 0x000fe200078ec0ff */
[----:B------:R-:W-:-:S03]  /*16c0*/  IMAD.MOV.U32 R26, RZ, RZ, 0x3 ;  /* 0x00000003ff1a7424 */ /* 0x000fc600078e00ff */
[----:B------:R-:W-:Y:S02]  /*16d0*/  LOP3.LUT R18, R18, 0x3f800000, RZ, 0xfc, !PT ;  /* 0x3f80000012127812 */ /* 0x000fe400078efcff */
[----:B------:R-:W-:Y:S02]  /*16e0*/  SHF.L.U32 R25, R26, R17, RZ ;  /* 0x000000111a197219 */ /* 0x000fe400000006ff */
[----:B------:R-:W0:Y:S02]  /*16f0*/  MUFU.RCP R19, R18 ;  /* 0x0000001200137308 */ /* 0x000e240000001000 */
[----:B0-----:R-:W-:-:S04]  /*1700*/  FFMA R23, R18, R19, -1 ;  /* 0xbf80000012177423 */ /* 0x001fc80000000013 */
[----:B------:R-:W-:-:S04]  /*1710*/  FADD.FTZ R24, -R23, -RZ ;  /* 0x800000ff17187221 */ /* 0x000fc80000010100 */
[CCC-:B------:R-:W-:Y:S01]  /*1720*/  FFMA.RM R23, R19.reuse, R24.reuse, R19.reuse ;  /* 0x0000001813177223 */ /* 0x1c0fe20000004013 */
[----:B------:R-:W-:-:S04]  /*1730*/  FFMA.RP R24, R19, R24, R19 ;  /* 0x0000001813187223 */ /* 0x000fc80000008013 */
[C---:B------:R-:W-:Y:S02]  /*1740*/  LOP3.LUT R19, R23.reuse, 0x7fffff, RZ, 0xc0, !PT ;  /* 0x007fffff17137812 */ /* 0x040fe400078ec0ff */
[----:B------:R-:W-:Y:S02]  /*1750*/  FSETP.NEU.FTZ.AND P0, PT, R23, R24, PT ;  /* 0x000000181700720b */ /* 0x000fe40003f1d000 */
[----:B------:R-:W-:Y:S02]  /*1760*/  LOP3.LUT R24, R19, 0x800000, RZ, 0xfc, !PT ;  /* 0x0080000013187812 */ /* 0x000fe400078efcff */
[----:B------:R-:W-:Y:S02]  /*1770*/  SEL R19, RZ, 0xffffffff, !P0 ;  /* 0xffffffffff137807 */ /* 0x000fe40004000000 */
[----:B------:R-:W-:-:S03]  /*1780*/  LOP3.LUT R18, R25, R24, RZ, 0xc0, !PT ;  /* 0x0000001819127212 */ /* 0x000fc600078ec0ff */
[----:B------:R-:W-:Y:S01]  /*1790*/  IMAD.MOV R19, RZ, RZ, -R19 ;  /* 0x000000ffff137224 */ /* 0x000fe200078e0a13 */
[----:B------:R-:W-:-:S04]  /*17a0*/  SHF.R.U32.HI R18, RZ, R17, R18 ;  /* 0x00000011ff127219 */ /* 0x000fc80000011612 */
[----:B------:R-:W-:Y:S02]  /*17b0*/  LOP3.LUT P1, RZ, R19, R17, R24, 0xf8, !PT ;  /* 0x0000001113ff7212 */ /* 0x000fe4000782f818 */
[C---:B------:R-:W-:Y:S02]  /*17c0*/  LOP3.LUT P0, RZ, R18.reuse, 0x1, RZ, 0xc0, !PT ;  /* 0x0000000112ff7812 */ /* 0x040fe4000780c0ff */
[----:B------:R-:W-:-:S04]  /*17d0*/  LOP3.LUT P2, RZ, R18, 0x2, RZ, 0xc0, !PT ;  /* 0x0000000212ff7812 */ /* 0x000fc8000784c0ff */
[----:B------:R-:W-:Y:S02]  /*17e0*/  PLOP3.LUT P0, PT, P0, P1, P2, 0xe0, 0x0 ;  /* 0x000000000000781c */ /* 0x000fe40000703c20 */
[----:B------:R-:W-:Y:S02]  /*17f0*/  LOP3.LUT P1, RZ, R0, 0x7fffff, RZ, 0xc0, !PT ;  /* 0x007fffff00ff7812 */ /* 0x000fe4000782c0ff */
[----:B------:R-:W-:-:S04]  /*1800*/  SEL R17, RZ, 0x1, !P0 ;  /* 0x00000001ff117807 */ /* 0x000fc80004000000 */
[----:B------:R-:W-:-:S04]  /*1810*/  IADD3 R17, PT, PT, -R17, RZ, RZ ;  /* 0x000000ff11117210 */ /* 0x000fc80007ffe1ff */
[----:B------:R-:W-:Y:S01]  /*1820*/  ISETP.GE.AND P0, PT, R17, RZ, PT ;  /* 0x000000ff1100720c */ /* 0x000fe20003f06270 */
[----:B------:R-:W-:-:S05]  /*1830*/  VIADD R17, R2, 0xffffff04 ;  /* 0xffffff0402117836 */ /* 0x000fca0000000000 */
[----:B------:R-:W-:-:S07]  /*1840*/  SHF.R.U32.HI R17, RZ, R17, R24 ;  /* 0x00000011ff117219 */ /* 0x000fce0000011618 */
[----:B------:R-:W-:-:S04]  /*1850*/  @!P0 VIADD R17, R17, 0x1 ;  /* 0x0000000111118836 */ /* 0x000fc80000000000 */
[----:B------:R-:W-:-:S05]  /*1860*/  @!P1 IMAD.SHL.U32 R17, R17, 0x2, RZ ;  /* 0x0000000211119824 */ /* 0x000fca00078e00ff */
[----:B------:R-:W-:Y:S01]  /*1870*/  LOP3.LUT R17, R17, 0x80000000, R0, 0xf8, !PT ;  /* 0x8000000011117812 */ /* 0x000fe200078ef800 */
[----:B------:R-:W-:Y:S06]  /*1880*/  BRA `(.L_x_39) ;  /* 0x0000000000047947 */ /* 0x000fec0003800000 */
.L_x_40:
[----:B------:R0:W1:Y:S02]  /*1890*/  MUFU.RCP R17, R0 ;  /* 0x0000000000117308 */ /* 0x0000640000001000 */
.L_x_39:
[----:B------:R-:W-:Y:S05]  /*18a0*/  BSYNC.RECONVERGENT B3 ;  /* 0x0000000000037941 */ /* 0x000fea0003800200 */
.L_x_37:
[----:B01----:R-:W-:Y:S02]  /*18b0*/  IMAD.MOV.U32 R0, RZ, RZ, R17 ;  /* 0x000000ffff007224 */ /* 0x003fe400078e0011 */
[----:B------:R-:W-:-:S04]  /*18c0*/  IMAD.MOV.U32 R17, RZ, RZ, 0x0 ;  /* 0x00000000ff117424 */ /* 0x000fc800078e00ff */
[----:B------:R-:W-:Y:S05]  /*18d0*/  RET.REL.NODEC R16 `(kernel_minibatch_g) ;  /* 0xffffffe410c87950 */ /* 0x000fea0003c3ffff */
.L_x_41:
[----:B------:R-:W-:-:S00]  /*18e0*/  BRA `(.L_x_41) ;  /* 0xfffffffc00fc7947 */ /* 0x000fc0000383ffff */
[----:B------:R-:W-:-:S00]  /*18f0*/  NOP ;  /* 0x0000000000007918 */ /* 0x000fc00000000000 */
        /* <DEDUP_REMOVED lines=8> */
.L_x_84:


//--------------------- .text._Z16kernel_minibatchPiPfS0_S0_S_ii --------------------------
	.section	.text._Z16kernel_minibatchPiPfS0_S0_S_ii,"ax",@progbits
	.align	128
        .global         _Z16kernel_minibatchPiPfS0_S0_S_ii
        .type           _Z16kernel_minibatchPiPfS0_S0_S_ii,@function
        .size           _Z16kernel_minibatchPiPfS0_S0_S_ii,(.L_x_85 - _Z16kernel_minibatchPiPfS0_S0_S_ii)
        .other          _Z16kernel_minibatchPiPfS0_S0_S_ii,@"STO_CUDA_ENTRY STV_DEFAULT"
_Z16kernel_minibatchPiPfS0_S0_S_ii:
.text._Z16kernel_minibatchPiPfS0_S0_S_ii:
[----:B------:R-:W-:Y:S01]  /*0000*/  LDC R1, c[0x0][0x37c] ;  /* 0x0000df00ff017b82 */ /* 0x000fe20000000800 */
[----:B------:R-:W0:Y:S07]  /*0010*/  S2R R0, SR_TID.X ;  /* 0x0000000000007919 */ /* 0x000e2e0000002100 */
[----:B------:R-:W0:Y:S01]  /*0020*/  S2UR UR4, SR_CTAID.X ;  /* 0x00000000000479c3 */ /* 0x000e220000002500 */
[----:B------:R-:W-:Y:S01]  /*0030*/  HFMA2 R6, -RZ, RZ, 0, 0 ;  /* 0x00000000ff067431 */ /* 0x000fe200000001ff */
[----:B------:R-:W1:Y:S06]  /*0040*/  LDCU.64 UR6, c[0x0][0x358] ;  /* 0x00006b00ff0677ac */ /* 0x000e6c0008000a00 */
[----:B------:R-:W0:Y:S08]  /*0050*/  LDC R11, c[0x0][0x360] ;  /* 0x0000d800ff0b7b82 */ /* 0x000e300000000800 */
[----:B------:R-:W2:Y:S08]  /*0060*/  LDC.64 R8, c[0x0][0x3a8] ;  /* 0x0000ea00ff087b82 */ /* 0x000eb00000000a00 */
[----:B------:R-:W3:Y:S08]  /*0070*/  LDC.64 R20, c[0x0][0x388] ;  /* 0x0000e200ff147b82 */ /* 0x000ef00000000a00 */
[----:B------:R-:W4:Y:S01]  /*0080*/  LDC.64 R16, c[0x0][0x390] ;  /* 0x0000e400ff107b82 */ /* 0x000f220000000a00 */
[----:B0-----:R-:W-:-:S07]  /*0090*/  IMAD R11, R11, UR4, R0 ;  /* 0x000000040b0b7c24 */ /* 0x001fce000f8e0200 */
[----:B------:R-:W0:Y:S01]  /*00a0*/  LDC.64 R24, c[0x0][0x398] ;  /* 0x0000e600ff187b82 */ /* 0x000e220000000a00 */
[C---:B--2---:R-:W-:Y:S01]  /*00b0*/  IMAD R3, R11.reuse, R8, R11 ;  /* 0x000000080b037224 */ /* 0x044fe200078e020b */
[C---:B------:R-:W-:Y:S02]  /*00c0*/  LOP3.LUT R7, R8.reuse, 0x3, RZ, 0xc0, !PT ;  /* 0x0000000308077812 */ /* 0x040fe400078ec0ff */
[----:B------:R-:W-:Y:S02]  /*00d0*/  I2FP.F32.S32 R9, R9 ;  /* 0x0000000900097245 */ /* 0x000fe40000201400 */
[----:B------:R-:W-:Y:S02]  /*00e0*/  LOP3.LUT R8, R8, 0x7ffffffc, RZ, 0xc0, !PT ;  /* 0x7ffffffc08087812 */ /* 0x000fe400078ec0ff */
[----:B------:R-:W2:Y:S01]  /*00f0*/  LDC.64 R14, c[0x0][0x3a0] ;  /* 0x0000e800ff0e7b82 */ /* 0x000ea20000000a00 */
[----:B---3--:R-:W-:-:S04]  /*0100*/  IMAD.WIDE R22, R11, 0x4, R20 ;  /* 0x000000040b167825 */ /* 0x008fc800078e0214 */
[----:B------:R-:W-:-:S04]  /*0110*/  IMAD.WIDE.U32 R20, R11, 0x4, R20 ;  /* 0x000000040b147825 */ /* 0x000fc800078e0014 */
[----:B----4-:R-:W-:-:S04]  /*0120*/  IMAD.WIDE.U32 R18, R11, 0x4, R16 ;  /* 0x000000040b127825 */ /* 0x010fc800078e0010 */
[----:B------:R-:W-:-:S04]  /*0130*/  IMAD.WIDE R16, R11, 0x4, R16 ;  /* 0x000000040b107825 */ /* 0x000fc800078e0210 */
[----:B0-----:R-:W-:-:S04]  /*0140*/  IMAD.WIDE R24, R3, 0x4, R24 ;  /* 0x0000000403187825 */ /* 0x001fc800078e0218 */
[----:B-12---:R-:W-:-:S07]  /*0150*/  IMAD.WIDE.U32 R14, R11, 0x4, R14 ;  /* 0x000000040b0e7825 */ /* 0x006fce00078e000e */
.L_x_78:
[----:B0-----:R0:W5:Y:S01]  /*0160*/  LDG.E R5, desc[UR6][R22.64] ;  /* 0x0000000616057981 */ /* 0x001162000c1e1900 */
[----:B-1----:R-:W1:Y:S01]  /*0170*/  LDCU UR4, c[0x0][0x3a8] ;  /* 0x00007500ff0477ac */ /* 0x002e620008000800 */
[----:B------:R-:W-:Y:S01]  /*0180*/  VIADD R6, R6, 0x1 ;  /* 0x0000000106067836 */ /* 0x000fe20000000000 */
[----:B-1----:R-:W-:-:S09]  /*0190*/  UISETP.GE.AND UP0, UPT, UR4, 0x1, UPT ;  /* 0x000000010400788c */ /* 0x002fd2000bf06270 */
[----:B0-23--:R-:W-:Y:S05]  /*01a0*/  BRA.U !UP0, `(.L_x_42) ;  /* 0x0000001908187547 */ /* 0x00dfea000b800000 */
[----:B------:R-:W-:Y:S01]  /*01b0*/  UISETP.GE.U32.AND UP0, UPT, UR4, 0x4, UPT ;  /* 0x000000040400788c */ /* 0x000fe2000bf06070 */
[----:B------:R-:W-:-:S08]  /*01c0*/  MOV R4, RZ ;  /* 0x000000ff00047202 */ /* 0x000fd00000000f00 */
[----:B------:R-:W-:Y:S05]  /*01d0*/  BRA.U !UP0, `(.L_x_43) ;  /* 0x0000000d08787547 */ /* 0x000fea000b800000 */
[----:B------:R-:W0:Y:S01]  /*01e0*/  LDCU.64 UR4, c[0x0][0x3a0] ;  /* 0x00007400ff0477ac */ /* 0x000e220008000a00 */
[----:B------:R-:W-:Y:S02]  /*01f0*/  HFMA2 R3, -RZ, RZ, 0, 0 ;  /* 0x00000000ff037431 */ /* 0x000fe400000001ff */
[--C-:B------:R-:W-:Y:S02]  /*0200*/  IMAD.MOV R4, RZ, RZ, -R11.reuse ;  /* 0x000000ffff047224 */ /* 0x100fe400078e0a0b */
[----:B------:R-:W-:Y:S01]  /*0210*/  IMAD.MOV.U32 R2, RZ, RZ, R11 ;  /* 0x000000ffff027224 */ /* 0x000fe200078e000b */
[----:B0-----:R-:W-:-:S04]  /*0220*/  UIADD3 UR4, UP0, UPT, UR4, 0x8, URZ ;  /* 0x0000000804047890 */ /* 0x001fc8000ff1e0ff */
[----:B------:R-:W-:Y:S02]  /*0230*/  UIADD3.X UR5, UPT, UPT, URZ, UR5, URZ, UP0, !UPT ;  /* 0x00000005ff057290 */ /* 0x000fe400087fe4ff */
[----:B------:R-:W-:-:S04]  /*0240*/  MOV R12, UR4 ;  /* 0x00000004000c7c02 */ /* 0x000fc80008000f00 */
[----:B------:R-:W-:-:S07]  /*0250*/  IMAD.U32 R13, RZ, RZ, UR5 ;  /* 0x00000005ff0d7e24 */ /* 0x000fce000f8e00ff */
.L_x_63:
[----:B------:R-:W-:-:S13]  /*0260*/  ISETP.NE.AND P0, PT, R4, RZ, PT ;  /* 0x000000ff0400720c */ /* 0x000fda0003f05270 */
[----:B0-----:R-:W-:Y:S05]  /*0270*/  @P0 BRA `(.L_x_44) ;  /* 0x00000000008c0947 */ /* 0x001fea0003800000 */
[----:B------:R-:W2:Y:S04]  /*0280*/  LDG.E R0, desc[UR6][R24.64] ;  /* 0x0000000618007981 */ /* 0x000ea8000c1e1900 */
[----:B------:R0:W5:Y:S01]  /*0290*/  LDG.E R28, desc[UR6][R20.64] ;  /* 0x00000006141c7981 */ /* 0x000162000c1e1900 */
[----:B------:R-:W-:Y:S01]  /*02a0*/  BSSY.RECONVERGENT B1, `(.L_x_45) ;  /* 0x000000c000017945 */ /* 0x000fe20003800200 */
[----:B--2---:R-:W-:-:S04]  /*02b0*/  IADD3 R10, PT, PT, R0, 0x1800000, RZ ;  /* 0x01800000000a7810 */ /* 0x004fc80007ffe0ff */
[----:B------:R-:W-:-:S04]  /*02c0*/  LOP3.LUT R10, R10, 0x7f800000, RZ, 0xc0, !PT ;  /* 0x7f8000000a0a7812 */ /* 0x000fc800078ec0ff */
[----:B------:R-:W-:-:S13]  /*02d0*/  ISETP.GT.U32.AND P0, PT, R10, 0x1ffffff, PT ;  /* 0x01ffffff0a00780c */ /* 0x000fda0003f04070 */
[----:B0-----:R-:W-:Y:S05]  /*02e0*/  @P0 BRA `(.L_x_46) ;  /* 0x00000000000c0947 */ /* 0x001fea0003800000 */
[----:B------:R-:W-:-:S07]  /*02f0*/  MOV R10, 0x310 ;  /* 0x00000310000a7802 */ /* 0x000fce0000000f00 */
[----:B-----5:R-:W-:Y:S05]  /*0300*/  CALL.REL.NOINC `($__internal_1_$__cuda_sm20_rcp_rn_f32_slowpath) ;  /* 0x0000001400f87944 */ /* 0x020fea0003c00000 */
[----:B------:R-:W-:Y:S05]  /*0310*/  BRA `(.L_x_47) ;  /* 0x0000000000107947 */ /* 0x000fea0003800000 */
.L_x_46:
[----:B------:R-:W0:Y:S02]  /*0320*/  MUFU.RCP R27, R0 ;  /* 0x00000000001b7308 */ /* 0x000e240000001000 */
[----:B0-----:R-:W-:-:S04]  /*0330*/  FFMA R10, R0, R27, -1 ;  /* 0xbf800000000a7423 */ /* 0x001fc8000000001b */
[----:B------:R-:W-:-:S04]  /*0340*/  FADD.FTZ R10, -R10, -RZ ;  /* 0x800000ff0a0a7221 */ /* 0x000fc80000010100 */
[----:B------:R-:W-:-:S07]  /*0350*/  FFMA R30, R27, R10, R27 ;  /* 0x0000000a1b1e7223 */ /* 0x000fce000000001b */
.L_x_47:
[----:B------:R-:W-:Y:S05]  /*0360*/  BSYNC.RECONVERGENT B1 ;  /* 0x0000000000017941 */ /* 0x000fea0003800200 */
.L_x_45:
[----:B------:R-:W2:Y:S04]  /*0370*/  LDG.E R0, desc[UR6][R14.64] ;  /* 0x000000060e007981 */ /* 0x000ea8000c1e1900 */
[----:B------:R-:W3:Y:S01]  /*0380*/  LDG.E R27, desc[UR6][R18.64] ;  /* 0x00000006121b7981 */ /* 0x000ee2000c1e1900 */
[----:B------:R-:W0:Y:S01]  /*0390*/  S2UR UR5, SR_CgaCtaId ;  /* 0x00000000000579c3 */ /* 0x000e220000008800 */
[----:B------:R-:W-:Y:S02]  /*03a0*/  UMOV UR4, 0x400 ;  /* 0x0000040000047882 */ /* 0x000fe40000000000 */
[----:B0-----:R-:W-:Y:S01]  /*03b0*/  ULEA UR4, UR5, UR4, 0x18 ;  /* 0x0000000405047291 */ /* 0x001fe2000f8ec0ff */
[----:B--2---:R-:W-:-:S05]  /*03c0*/  I2FP.F32.S32 R0, R0 ;  /* 0x0000000000007245 */ /* 0x004fca0000201400 */
[----:B---3--:R-:W-:-:S04]  /*03d0*/  FFMA R27, R0, -R27, 1 ;  /* 0x3f800000001b7423 */ /* 0x008fc8000000081b */
[----:B------:R-:W-:-:S04]  /*03e0*/  FMUL R27, R27, R30 ;  /* 0x0000001e1b1b7220 */ /* 0x000fc80000400000 */
[C---:B-----5:R-:W-:Y:S01]  /*03f0*/  FADD R0, R28.reuse, R27 ;  /* 0x0000001b1c007221 */ /* 0x060fe20000000000 */
[----:B------:R-:W-:Y:S01]  /*0400*/  FSETP.GEU.AND P0, PT, R28, -R27, PT ;  /* 0x8000001b1c00720b */ /* 0x000fe20003f0e000 */
[----:B------:R-:W-:Y:S04]  /*0410*/  STS [UR4], R27 ;  /* 0x0000001bff007988 */ /* 0x000fe80008000804 */
[----:B------:R0:W-:Y:S08]  /*0420*/  STG.E desc[UR6][R20.64], R0 ;  /* 0x0000000014007986 */ /* 0x0001f0000c101906 */
[----:B------:R-:W-:Y:S01]  /*0430*/  @!P0 FADD R10, RZ, -R28 ;  /* 0x8000001cff0a8221 */ /* 0x000fe20000000000 */
[----:B------:R1:W-:Y:S01]  /*0440*/  @!P0 STG.E desc[UR6][R20.64], RZ ;  /* 0x000000ff14008986 */ /* 0x0003e2000c101906 */
[----:B0-----:R-:W-:-:S03]  /*0450*/  @!P0 IMAD.MOV.U32 R0, RZ, RZ, RZ ;  /* 0x000000ffff008224 */ /* 0x001fc600078e00ff */
[----:B------:R1:W-:Y:S02]  /*0460*/  @!P0 STS [UR4], R10 ;  /* 0x0000000aff008988 */ /* 0x0003e40008000804 */
[----:B------:R-:W-:-:S13]  /*0470*/  FSETP.GT.AND P1, PT, R0, R9, PT ;  /* 0x000000090000720b */ /* 0x000fda0003f24000 */
[----:B------:R-:W-:Y:S01]  /*0480*/  @P1 FADD R28, R9, -R28 ;  /* 0x8000001c091c1221 */ /* 0x000fe20000000000 */
[----:B------:R1:W-:Y:S04]  /*0490*/  @P1 STG.E desc[UR6][R20.64], R9 ;  /* 0x0000000914001986 */ /* 0x0003e8000c101906 */
[----:B------:R1:W-:Y:S02]  /*04a0*/  @P1 STS [UR4], R28 ;  /* 0x0000001cff001988 */ /* 0x0003e40008000804 */
.L_x_44:
[----:B------:R-:W-:Y:S05]  /*04b0*/  WARPSYNC.ALL ;  /* 0x0000000000007948 */ /* 0x000fea0003800000 */
[----:B------:R-:W-:Y:S08]  /*04c0*/  BAR.SYNC.DEFER_BLOCKING 0x0 ;  /* 0x0000000000007b1d */ /* 0x000ff00000010000 */
[----:B------:R-:W0:Y:S01]  /*04d0*/  LDC.64 R36, c[0x0][0x398] ;  /* 0x0000e600ff247b82 */ /* 0x000e220000000a00 */
[----:B------:R-:W2:Y:S04]  /*04e0*/  LDG.E R26, desc[UR6][R12.64+-0x8] ;  /* 0xfffff8060c1a7981 */ /* 0x000ea8000c1e1900 */
[----:B------:R-:W3:Y:S01]  /*04f0*/  LDG.E R31, desc[UR6][R16.64] ;  /* 0x00000006101f7981 */ /* 0x000ee2000c1e1900 */
[----:B0-----:R-:W-:-:S05]  /*0500*/  IMAD.WIDE R36, R2, 0x4, R36 ;  /* 0x0000000402247825 */ /* 0x001fca00078e0224 */
[----:B------:R-:W3:Y:S01]  /*0510*/  LDG.E R29, desc[UR6][R36.64] ;  /* 0x00000006241d7981 */ /* 0x000ee2000c1e1900 */
[----:B------:R-:W0:Y:S01]  /*0520*/  S2UR UR5, SR_CgaCtaId ;  /* 0x00000000000579c3 */ /* 0x000e220000008800 */
[----:B------:R-:W-:Y:S02]  /*0530*/  UMOV UR4, 0x400 ;  /* 0x0000040000047882 */ /* 0x000fe40000000000 */
[----:B0-----:R-:W-:-:S06]  /*0540*/  ULEA UR4, UR5, UR4, 0x18 ;  /* 0x0000000405047291 */ /* 0x001fcc000f8ec0ff */
[----:B------:R-:W-:-:S05]  /*0550*/  MOV R0, UR4 ;  /* 0x0000000400007c02 */ /* 0x000fca0008000f00 */
[----:B-1----:R-:W0:Y:S01]  /*0560*/  LDS R10, [R0] ;  /* 0x00000000000a7984 */ /* 0x002e220000000800 */
[----:B------:R-:W-:Y:S01]  /*0570*/  BSSY.RECONVERGENT B1, `(.L_x_48) ;  /* 0x000002b000017945 */ /* 0x000fe20003800200 */
[----:B--2---:R-:W-:-:S05]  /*0580*/  I2FP.F32.S32 R27, R26 ;  /* 0x0000001a001b7245 */ /* 0x004fca0000201400 */
[----:B0-----:R-:W-:-:S04]  /*0590*/  FMUL R10, R10, R27 ;  /* 0x0000001b0a0a7220 */ /* 0x001fc80000400000 */
[----:B---3--:R-:W-:Y:S01]  /*05a0*/  FFMA R29, R10, R29, R31 ;  /* 0x0000001d0a1d7223 */ /* 0x008fe2000000001f */
[----:B------:R-:W-:-:S04]  /*05b0*/  VIADD R10, R3, 0x1 ;  /* 0x00000001030a7836 */ /* 0x000fc80000000000 */
[----:B------:R0:W-:Y:S01]  /*05c0*/  STG.E desc[UR6][R16.64], R29 ;  /* 0x0000001d10007986 */ /* 0x0001e2000c101906 */
[----:B------:R-:W-:-:S13]  /*05d0*/  ISETP.NE.AND P0, PT, R11, R10, PT ;  /* 0x0000000a0b00720c */ /* 0x000fda0003f05270 */
        /* <DEDUP_REMOVED lines=11> */
.L_x_51:
[----:B------:R-:W0:Y:S02]  /*0690*/  MUFU.RCP R27, R0 ;  /* 0x00000000001b7308 */ /* 0x000e240000001000 */
[----:B0-----:R-:W-:-:S04]  /*06a0*/  FFMA R10, R0, R27, -1 ;  /* 0xbf800000000a7423 */ /* 0x001fc8000000001b */
[----:B------:R-:W-:-:S04]  /*06b0*/  FADD.FTZ R10, -R10, -RZ ;  /* 0x800000ff0a0a7221 */ /* 0x000fc80000010100 */
[----:B------:R-:W-:-:S07]  /*06c0*/  FFMA R30, R27, R10, R27 ;  /* 0x0000000a1b1e7223 */ /* 0x000fce000000001b */
.L_x_52:
[----:B------:R-:W-:Y:S05]  /*06d0*/  BSYNC.RECONVERGENT B2 ;  /* 0x0000000000027941 */ /* 0x000fea0003800200 */
.L_x_50:
[----:B------:R-:W2:Y:S01]  /*06e0*/  LDG.E R0, desc[UR6][R14.64] ;  /* 0x000000060e007981 */ /* 0x000ea2000c1e1900 */
[----:B------:R-:W0:Y:S01]  /*06f0*/  S2UR UR5, SR_CgaCtaId ;  /* 0x00000000000579c3 */ /* 0x000e220000008800 */
[----:B------:R-:W-:Y:S02]  /*0700*/  UMOV UR4, 0x400 ;  /* 0x0000040000047882 */ /* 0x000fe40000000000 */
[----:B0-----:R-:W-:Y:S01]  /*0710*/  ULEA UR4, UR5, UR4, 0x18 ;  /* 0x0000000405047291 */ /* 0x001fe2000f8ec0ff */
[----:B--2---:R-:W-:-:S05]  /*0720*/  I2FP.F32.S32 R0, R0 ;  /* 0x0000000000007245 */ /* 0x004fca0000201400 */
[----:B------:R-:W-:Y:S01]  /*0730*/  FFMA R29, -R29, R0, 1 ;  /* 0x3f8000001d1d7423 */ /* 0x000fe20000000100 */
[----:B------:R-:W-:-:S03]  /*0740*/  MOV R0, UR4 ;  /* 0x0000000400007c02 */ /* 0x000fc60008000f00 */
[----:B------:R-:W-:-:S04]  /*0750*/  FMUL R29, R29, R30 ;  /* 0x0000001e1d1d7220 */ /* 0x000fc80000400000 */
[C---:B-----5:R-:W-:Y:S01]  /*0760*/  FADD R10, R28.reuse, R29 ;  /* 0x0000001d1c0a7221 */ /* 0x060fe20000000000 */
[----:B------:R-:W-:Y:S01]  /*0770*/  FSETP.GEU.AND P0, PT, R28, -R29, PT ;  /* 0x8000001d1c00720b */ /* 0x000fe20003f0e000 */
[----:B------:R-:W-:Y:S04]  /*0780*/  STS [R0], R29 ;  /* 0x0000001d00007388 */ /* 0x000fe80000000800 */
[----:B------:R0:W-:Y:S08]  /*0790*/  STG.E desc[UR6][R20.64], R10 ;  /* 0x0000000a14007986 */ /* 0x0001f0000c101906 */
[----:B------:R-:W-:Y:S01]  /*07a0*/  @!P0 FADD R27, RZ, -R28 ;  /* 0x8000001cff1b8221 */ /* 0x000fe20000000000 */
[----:B------:R1:W-:Y:S01]  /*07b0*/  @!P0 STG.E desc[UR6][R20.64], RZ ;  /* 0x000000ff14008986 */ /* 0x0003e2000c101906 */
[----:B0-----:R-:W-:-:S03]  /*07c0*/  @!P0 IMAD.MOV.U32 R10, RZ, RZ, RZ ;  /* 0x000000ffff0a8224 */ /* 0x001fc600078e00ff */
[----:B------:R1:W-:Y:S02]  /*07d0*/  @!P0 STS [R0], R27 ;  /* 0x0000001b00008388 */ /* 0x0003e40000000800 */
[----:B------:R-:W-:-:S13]  /*07e0*/  FSETP.GT.AND P1, PT, R10, R9, PT ;  /* 0x000000090a00720b */ /* 0x000fda0003f24000 */
[----:B------:R-:W-:Y:S01]  /*07f0*/  @P1 FADD R31, R9, -R28 ;  /* 0x8000001c091f1221 */ /* 0x000fe20000000000 */
[----:B------:R1:W-:Y:S04]  /*0800*/  @P1 STG.E desc[UR6][R20.64], R9 ;  /* 0x0000000914001986 */ /* 0x0003e8000c101906 */
[----:B------:R1:W-:Y:S02]  /*0810*/  @P1 STS [R0], R31 ;  /* 0x0000001f00001388 */ /* 0x0003e40000000800 */
.L_x_49:
[----:B------:R-:W-:Y:S05]  /*0820*/  BSYNC.RECONVERGENT B1 ;  /* 0x0000000000017941 */ /* 0x000fea0003800200 */
.L_x_48:
[----:B------:R-:W-:Y:S08]  /*0830*/  BAR.SYNC.DEFER_BLOCKING 0x0 ;  /* 0x0000000000007b1d */ /* 0x000ff00000010000 */
[----:B-1----:R-:W0:Y:S01]  /*0840*/  LDC R27, c[0x0][0x3a8] ;  /* 0x0000ea00ff1b7b82 */ /* 0x002e220000000800 */
[----:B------:R-:W2:Y:S04]  /*0850*/  LDG.E R26, desc[UR6][R12.64+-0x4] ;  /* 0xfffffc060c1a7981 */ /* 0x000ea8000c1e1900 */
[----:B------:R-:W3:Y:S01]  /*0860*/  LDG.E R31, desc[UR6][R16.64] ;  /* 0x00000006101f7981 */ /* 0x000ee2000c1e1900 */
[----:B0-----:R-:W-:-:S03]  /*0870*/  IMAD.WIDE.U32 R36, R27, 0x4, R36 ;  /* 0x000000041b247825 */ /* 0x001fc600078e0024 */
[----:B------:R-:W0:Y:S04]  /*0880*/  LDS R10, [R0] ;  /* 0x00000000000a7984 */ /* 0x000e280000000800 */
[----:B------:R-:W3:Y:S01]  /*0890*/  LDG.E R29, desc[UR6][R36.64] ;  /* 0x00000006241d7981 */ /* 0x000ee2000c1e1900 */
        /* <DEDUP_REMOVED lines=18> */
.L_x_56:
[----:B------:R-:W0:Y:S02]  /*09c0*/  MUFU.RCP R27, R0 ;  /* 0x00000000001b7308 */ /* 0x000e240000001000 */
[----:B0-----:R-:W-:-:S04]  /*09d0*/  FFMA R10, R0, R27, -1 ;  /* 0xbf800000000a7423 */ /* 0x001fc8000000001b */
[----:B------:R-:W-:-:S04]  /*09e0*/  FADD.FTZ R10, -R10, -RZ ;  /* 0x800000ff0a0a7221 */ /* 0x000fc80000010100 */
[----:B------:R-:W-:-:S07]  /*09f0*/  FFMA R30, R27, R10, R27 ;  /* 0x0000000a1b1e7223 */ /* 0x000fce000000001b */
.L_x_57:
[----:B------:R-:W-:Y:S05]  /*0a00*/  BSYNC.RECONVERGENT B2 ;  /* 0x0000000000027941 */ /* 0x000fea0003800200 */
.L_x_55:
        /* <DEDUP_REMOVED lines=20> */
.L_x_54:
[----:B------:R-:W-:Y:S05]  /*0b50*/  BSYNC.RECONVERGENT B1 ;  /* 0x0000000000017941 */ /* 0x000fea0003800200 */
.L_x_53:
        /* <DEDUP_REMOVED lines=25> */
.L_x_61:
[----:B------:R-:W0:Y:S02]  /*0cf0*/  MUFU.RCP R27, R0 ;  /* 0x00000000001b7308 */ /* 0x000e240000001000 */
[----:B0-----:R-:W-:-:S04]  /*0d00*/  FFMA R10, R0, R27, -1 ;  /* 0xbf800000000a7423 */ /* 0x001fc8000000001b */
[----:B------:R-:W-:-:S04]  /*0d10*/  FADD.FTZ R10, -R10, -RZ ;  /* 0x800000ff0a0a7221 */ /* 0x000fc80000010100 */
[----:B------:R-:W-:-:S07]  /*0d20*/  FFMA R30, R27, R10, R27 ;  /* 0x0000000a1b1e7223 */ /* 0x000fce000000001b */
.L_x_62:
[----:B------:R-:W-:Y:S05]  /*0d30*/  BSYNC.RECONVERGENT B2 ;  /* 0x0000000000027941 */ /* 0x000fea0003800200 */
.L_x_60:
        /* <DEDUP_REMOVED lines=20> */
.L_x_59:
[----:B------:R-:W-:Y:S05]  /*0e80*/  BSYNC.RECONVERGENT B1 ;  /* 0x0000000000017941 */ /* 0x000fea0003800200 */
.L_x_58:
[----:B------:R-:W-:Y:S08]  /*0e90*/  BAR.SYNC.DEFER_BLOCKING 0x0 ;  /* 0x0000000000007b1d */ /* 0x000ff00000010000 */
[----:B-1----:R-:W0:Y:S01]  /*0ea0*/  LDC R27, c[0x0][0x3a8] ;  /* 0x0000ea00ff1b7b82 */ /* 0x002e220000000800 */
[----:B------:R1:W2:Y:S04]  /*0eb0*/  LDG.E R10, desc[UR6][R12.64+0x4] ;  /* 0x000004060c0a7981 */ /* 0x0002a8000c1e1900 */
[----:B------:R-:W3:Y:S01]  /*0ec0*/  LDG.E R26, desc[UR6][R16.64] ;  /* 0x00000006101a7981 */ /* 0x000ee2000c1e1900 */
[----:B0-----:R-:W-:-:S03]  /*0ed0*/  IMAD.WIDE.U32 R36, R27, 0x4, R36 ;  /* 0x000000041b247825 */ /* 0x001fc600078e0024 */
[----:B------:R-:W0:Y:S04]  /*0ee0*/  LDS R0, [R0] ;  /* 0x0000000000007984 */ /* 0x000e280000000800 */
[----:B------:R-:W3:Y:S01]  /*0ef0*/  LDG.E R36, desc[UR6][R36.64] ;  /* 0x0000000624247981 */ /* 0x000ee2000c1e1900 */
[----:B------:R-:W-:-:S05]  /*0f00*/  VIADD R3, R3, 0x4 ;  /* 0x0000000403037836 */ /* 0x000fca0000000000 */
[----:B------:R-:W-:Y:S02]  /*0f10*/  ISETP.NE.AND P0, PT, R3, R8, PT ;  /* 0x000000080300720c */ /* 0x000fe40003f05270 */
[----:B-1----:R-:W-:Y:S01]  /*0f20*/  IADD3 R12, P1, PT, R12, 0x10, RZ ;  /* 0x000000100c0c7810 */ /* 0x002fe20007f3e0ff */
[----:B------:R-:W-:Y:S01]  /*0f30*/  IMAD R2, R27, 0x4, R2 ;  /* 0x000000041b027824 */ /* 0x000fe200078e0202 */
[----:B------:R-:W-:Y:S02]  /*0f40*/  IADD3 R4, PT, PT, R4, 0x4, RZ ;  /* 0x0000000404047810 */ /* 0x000fe40007ffe0ff */
[----:B------:R-:W-:Y:S02]  /*0f50*/  IADD3.X R13, PT, PT, RZ, R13, RZ, P1, !PT ;  /* 0x0000000dff0d7210 */ /* 0x000fe40000ffe4ff */
[----:B--2---:R-:W-:-:S05]  /*0f60*/  I2FP.F32.S32 R29, R10 ;  /* 0x0000000a001d7245 */ /* 0x004fca0000201400 */
[----:B0-----:R-:W-:-:S04]  /*0f70*/  FMUL R29, R0, R29 ;  /* 0x0000001d001d7220 */ /* 0x001fc80000400000 */
[----:B---3--:R-:W-:-:S05]  /*0f80*/  FFMA R29, R29, R36, R26 ;  /* 0x000000241d1d7223 */ /* 0x008fca000000001a */
[----:B------:R0:W-:Y:S01]  /*0f90*/  STG.E desc[UR6][R16.64], R29 ;  /* 0x0000001d10007986 */ /* 0x0001e2000c101906 */
[----:B------:R-:W-:Y:S05]  /*0fa0*/  @P0 BRA `(.L_x_63) ;  /* 0xfffffff000ac0947 */ /* 0x000fea000383ffff */
[----:B------:R-:W-:-:S07]  /*0fb0*/  IMAD.MOV.U32 R4, RZ, RZ, R8 ;  /* 0x000000ffff047224 */ /* 0x000fce00078e0008 */
.L_x_43:
[----:B------:R-:W-:-:S13]  /*0fc0*/  ISETP.NE.AND P0, PT, R7, RZ, PT ;  /* 0x000000ff0700720c */ /* 0x000fda0003f05270 */
[----:B------:R-:W-:Y:S05]  /*0fd0*/  @!P0 BRA `(.L_x_42) ;  /* 0x00000008008c8947 */ /* 0x000fea0003800000 */
[----:B------:R-:W-:-:S13]  /*0fe0*/  ISETP.NE.AND P0, PT, R11, R4, PT ;  /* 0x000000040b00720c */ /* 0x000fda0003f05270 */
[----:B------:R-:W-:Y:S05]  /*0ff0*/  @P0 BRA `(.L_x_64) ;  /* 0x00000000008c0947 */ /* 0x000fea0003800000 */
[----:B------:R-:W2:Y:S04]  /*1000*/  LDG.E R0, desc[UR6][R24.64] ;  /* 0x0000000618007981 */ /* 0x000ea8000c1e1900 */
[----:B------:R1:W5:Y:S01]  /*1010*/  LDG.E R2, desc[UR6][R20.64] ;  /* 0x0000000614027981 */ /* 0x000362000c1e1900 */
[----:B------:R-:W-:Y:S01]  /*1020*/  BSSY.RECONVERGENT B1, `(.L_x_65) ;  /* 0x000000c000017945 */ /* 0x000fe20003800200 */
[----:B--2---:R-:W-:-:S04]  /*1030*/  IADD3 R3, PT, PT, R0, 0x1800000, RZ ;  /* 0x0180000000037810 */ /* 0x004fc80007ffe0ff */
[----:B------:R-:W-:-:S04]  /*1040*/  LOP3.LUT R3, R3, 0x7f800000, RZ, 0xc0, !PT ;  /* 0x7f80000003037812 */ /* 0x000fc800078ec0ff */
[----:B------:R-:W-:-:S13]  /*1050*/  ISETP.GT.U32.AND P0, PT, R3, 0x1ffffff, PT ;  /* 0x01ffffff0300780c */ /* 0x000fda0003f04070 */
[----:B-1----:R-:W-:Y:S05]  /*1060*/  @P0 BRA `(.L_x_66) ;  /* 0x00000000000c0947 */ /* 0x002fea0003800000 */
[----:B------:R-:W-:-:S07]  /*1070*/  MOV R10, 0x1090 ;  /* 0x00001090000a7802 */ /* 0x000fce0000000f00 */
[----:B0----5:R-:W-:Y:S05]  /*1080*/  CALL.REL.NOINC `($__internal_1_$__cuda_sm20_rcp_rn_f32_slowpath) ;  /* 0x0000000800987944 */ /* 0x021fea0003c00000 */
[----:B------:R-:W-:Y:S05]  /*1090*/  BRA `(.L_x_67) ;  /* 0x0000000000107947 */ /* 0x000fea0003800000 */
.L_x_66:
[----:B------:R-:W1:Y:S02]  /*10a0*/  MUFU.RCP R3, R0 ;  /* 0x0000000000037308 */ /* 0x000e640000001000 */
[----:B-1----:R-:W-:-:S04]  /*10b0*/  FFMA R10, R0, R3, -1 ;  /* 0xbf800000000a7423 */ /* 0x002fc80000000003 */
[----:B------:R-:W-:-:S04]  /*10c0*/  FADD.FTZ R10, -R10, -RZ ;  /* 0x800000ff0a0a7221 */ /* 0x000fc80000010100 */
[----:B------:R-:W-:-:S07]  /*10d0*/  FFMA R30, R3, R10, R3 ;  /* 0x0000000a031e7223 */ /* 0x000fce0000000003 */
.L_x_67:
[----:B------:R-:W-:Y:S05]  /*10e0*/  BSYNC.RECONVERGENT B1 ;  /* 0x0000000000017941 */ /* 0x000fea0003800200 */
.L_x_65:
[----:B------:R-:W2:Y:S04]  /*10f0*/  LDG.E R0, desc[UR6][R14.64] ;  /* 0x000000060e007981 */ /* 0x000ea8000c1e1900 */
[----:B------:R-:W3:Y:S01]  /*1100*/  LDG.E R3, desc[UR6][R18.64] ;  /* 0x0000000612037981 */ /* 0x000ee2000c1e1900 */
[----:B------:R-:W1:Y:S01]  /*1110*/  S2UR UR5, SR_CgaCtaId ;  /* 0x00000000000579c3 */ /* 0x000e620000008800 */
[----:B------:R-:W-:Y:S02]  /*1120*/  UMOV UR4, 0x400 ;  /* 0x0000040000047882 */ /* 0x000fe40000000000 */
[----:B-1----:R-:W-:Y:S01]  /*1130*/  ULEA UR4, UR5, UR4, 0x18 ;  /* 0x0000000405047291 */ /* 0x002fe2000f8ec0ff */
        /* <DEDUP_REMOVED lines=9> */
[----:B-1----:R-:W-:-:S03]  /*11d0*/  @!P0 IMAD.MOV.U32 R0, RZ, RZ, RZ ;  /* 0x000000ffff008224 */ /* 0x002fc600078e00ff */
[----:B------:R2:W-:Y:S02]  /*11e0*/  @!P0 STS [UR4], R10 ;  /* 0x0000000aff008988 */ /* 0x0005e40008000804 */
[----:B------:R-:W-:-:S13]  /*11f0*/  FSETP.GT.AND P1, PT, R0, R9, PT ;  /* 0x000000090000720b */ /* 0x000fda0003f24000 */
[----:B------:R-:W-:Y:S01]  /*1200*/  @P1 FADD R2, R9, -R2 ;  /* 0x8000000209021221 */ /* 0x000fe20000000000 */
[----:B------:R2:W-:Y:S04]  /*1210*/  @P1 STG.E desc[UR6][R20.64], R9 ;  /* 0x0000000914001986 */ /* 0x0005e8000c101906 */
[----:B------:R2:W-:Y:S02]  /*1220*/  @P1 STS [UR4], R2 ;  /* 0x00000002ff001988 */ /* 0x0005e40008000804 */
.L_x_64:
[----:B------:R-:W-:Y:S05]  /*1230*/  WARPSYNC.ALL ;  /* 0x0000000000007948 */ /* 0x000fea0003800000 */
[----:B------:R-:W-:Y:S01]  /*1240*/  ISETP.NE.AND P0, PT, R7, 0x1, PT ;  /* 0x000000010700780c */ /* 0x000fe20003f05270 */
[----:B------:R-:W1:Y:S08]  /*1250*/  LDC.64 R12, c[0x0][0x3a0] ;  /* 0x0000e800ff0c7b82 */ /* 0x000e700000000a00 */
[----:B------:R-:W-:Y:S06]  /*1260*/  BAR.SYNC.DEFER_BLOCKING 0x0 ;  /* 0x0000000000007b1d */ /* 0x000fec0000010000 */
[----:B------:R-:W3:Y:S02]  /*1270*/  LDCU UR4, c[0x0][0x3a8] ;  /* 0x00007500ff0477ac */ /* 0x000ee40008000800 */
[----:B0-----:R-:W0:Y:S01]  /*1280*/  LDC.64 R28, c[0x0][0x398] ;  /* 0x0000e600ff1c7b82 */ /* 0x001e220000000a00 */
[C---:B-1----:R-:W-:Y:S01]  /*1290*/  IMAD.WIDE.U32 R12, R4.reuse, 0x4, R12 ;  /* 0x00000004040c7825 */ /* 0x042fe200078e000c */
[----:B------:R-:W4:Y:S03]  /*12a0*/  LDG.E R26, desc[UR6][R16.64] ;  /* 0x00000006101a7981 */ /* 0x000f26000c1e1900 */
[----:B---3--:R-:W-:Y:S01]  /*12b0*/  IMAD R27, R4, UR4, R11 ;  /* 0x00000004041b7c24 */ /* 0x008fe2000f8e020b */
[----:B------:R-:W3:Y:S03]  /*12c0*/  LDG.E R3, desc[UR6][R12.64] ;  /* 0x000000060c037981 */ /* 0x000ee6000c1e1900 */
[----:B0-----:R-:W-:-:S05]  /*12d0*/  IMAD.WIDE R28, R27, 0x4, R28 ;  /* 0x000000041b1c7825 */ /* 0x001fca00078e021c */
[----:B--2---:R-:W4:Y:S01]  /*12e0*/  LDG.E R10, desc[UR6][R28.64] ;  /* 0x000000061c0a7981 */ /* 0x004f22000c1e1900 */
[----:B------:R-:W0:Y:S01]  /*12f0*/  S2UR UR5, SR_CgaCtaId ;  /* 0x00000000000579c3 */ /* 0x000e220000008800 */
[----:B------:R-:W-:Y:S02]  /*1300*/  UMOV UR4, 0x400 ;  /* 0x0000040000047882 */ /* 0x000fe40000000000 */
[----:B0-----:R-:W-:-:S06]  /*1310*/  ULEA UR4, UR5, UR4, 0x18 ;  /* 0x0000000405047291 */ /* 0x001fcc000f8ec0ff */
[----:B------:R-:W-:-:S05]  /*1320*/  MOV R0, UR4 ;  /* 0x0000000400007c02 */ /* 0x000fca0008000f00 */
[----:B------:R-:W0:Y:S01]  /*1330*/  LDS R2, [R0] ;  /* 0x0000000000027984 */ /* 0x000e220000000800 */
[----:B---3--:R-:W-:-:S05]  /*1340*/  I2FP.F32.S32 R3, R3 ;  /* 0x0000000300037245 */ /* 0x008fca0000201400 */
[----:B0-----:R-:W-:-:S04]  /*1350*/  FMUL R3, R2, R3 ;  /* 0x0000000302037220 */ /* 0x001fc80000400000 */
[----:B----4-:R-:W-:-:S05]  /*1360*/  FFMA R3, R3, R10, R26 ;  /* 0x0000000a03037223 */ /* 0x010fca000000001a */
[----:B------:R1:W-:Y:S01]  /*1370*/  STG.E desc[UR6][R16.64], R3 ;  /* 0x0000000310007986 */ /* 0x0003e2000c101906 */
[----:B------:R-:W-:Y:S05]  /*1380*/  @!P0 BRA `(.L_x_42) ;  /* 0x0000000400a08947 */ /* 0x000fea0003800000 */
[----:B------:R-:W-:Y:S01]  /*1390*/  IADD3 R2, PT, PT, R4, 0x1, RZ ;  /* 0x0000000104027810 */ /* 0x000fe20007ffe0ff */
[----:B------:R-:W-:Y:S03]  /*13a0*/  BSSY.RECONVERGENT B1, `(.L_x_68) ;  /* 0x0000026000017945 */ /* 0x000fe60003800200 */
[----:B------:R-:W-:-:S13]  /*13b0*/  ISETP.NE.AND P0, PT, R11, R2, PT ;  /* 0x000000020b00720c */ /* 0x000fda0003f05270 */
[----:B------:R-:W-:Y:S05]  /*13c0*/  @P0 BRA `(.L_x_69) ;  /* 0x00000000008c0947 */ /* 0x000fea0003800000 */
[----:B------:R-:W2:Y:S04]  /*13d0*/  LDG.E R0, desc[UR6][R24.64] ;  /* 0x0000000618007981 */ /* 0x000ea8000c1e1900 */
[----:B------:R0:W5:Y:S01]  /*13e0*/  LDG.E R2, desc[UR6][R20.64] ;  /* 0x0000000614027981 */ /* 0x000162000c1e1900 */
[----:B------:R-:W-:Y:S01]  /*13f0*/  BSSY.RECONVERGENT B2, `(.L_x_70) ;  /* 0x000000c000027945 */ /* 0x000fe20003800200 */
[----:B--2---:R-:W-:-:S05]  /*1400*/  VIADD R10, R0, 0x1800000 ;  /* 0x01800000000a7836 */ /* 0x004fca0000000000 */
[----:B------:R-:W-:-:S04]  /*1410*/  LOP3.LUT R10, R10, 0x7f800000, RZ, 0xc0, !PT ;  /* 0x7f8000000a0a7812 */ /* 0x000fc800078ec0ff */
[----:B------:R-:W-:-:S13]  /*1420*/  ISETP.GT.U32.AND P0, PT, R10, 0x1ffffff, PT ;  /* 0x01ffffff0a00780c */ /* 0x000fda0003f04070 */
[----:B0-----:R-:W-:Y:S05]  /*1430*/  @P0 BRA `(.L_x_71) ;  /* 0x00000000000c0947 */ /* 0x001fea0003800000 */
[----:B------:R-:W-:-:S07]  /*1440*/  MOV R10, 0x1460 ;  /* 0x00001460000a7802 */ /* 0x000fce0000000f00 */
[----:B-1---5:R-:W-:Y:S05]  /*1450*/  CALL.REL.NOINC `($__internal_1_$__cuda_sm20_rcp_rn_f32_slowpath) ;  /* 0x0000000400a47944 */ /* 0x022fea0003c00000 */
[----:B------:R-:W-:Y:S05]  /*1460*/  BRA `(.L_x_72) ;  /* 0x0000000000107947 */ /* 0x000fea0003800000 */
.L_x_71:
[----:B------:R-:W0:Y:S02]  /*1470*/  MUFU.RCP R27, R0 ;  /* 0x00000000001b7308 */ /* 0x000e240000001000 */
[----:B0-----:R-:W-:-:S04]  /*1480*/  FFMA R10, R0, R27, -1 ;  /* 0xbf800000000a7423 */ /* 0x001fc8000000001b */
[----:B------:R-:W-:-:S04]  /*1490*/  FADD.FTZ R10, -R10, -RZ ;  /* 0x800000ff0a0a7221 */ /* 0x000fc80000010100 */
[----:B------:R-:W-:-:S07]  /*14a0*/  FFMA R30, R27, R10, R27 ;  /* 0x0000000a1b1e7223 */ /* 0x000fce000000001b */
.L_x_72:
[----:B------:R-:W-:Y:S05]  /*14b0*/  BSYNC.RECONVERGENT B2 ;  /* 0x0000000000027941 */ /* 0x000fea0003800200 */
.L_x_70:
[----:B------:R-:W2:Y:S01]  /*14c0*/  LDG.E R0, desc[UR6][R14.64] ;  /* 0x000000060e007981 */ /* 0x000ea2000c1e1900 */
[----:B------:R-:W0:Y:S01]  /*14d0*/  S2UR UR5, SR_CgaCtaId ;  /* 0x00000000000579c3 */ /* 0x000e220000008800 */
[----:B------:R-:W-:Y:S02]  /*14e0*/  UMOV UR4, 0x400 ;  /* 0x0000040000047882 */ /* 0x000fe40000000000 */
[----:B0-----:R-:W-:Y:S01]  /*14f0*/  ULEA UR4, UR5, UR4, 0x18 ;  /* 0x0000000405047291 */ /* 0x001fe2000f8ec0ff */
[----:B--2---:R-:W-:-:S05]  /*1500*/  I2FP.F32.S32 R0, R0 ;  /* 0x0000000000007245 */ /* 0x004fca0000201400 */
[----:B-1----:R-:W-:Y:S01]  /*1510*/  FFMA R3, -R3, R0, 1 ;  /* 0x3f80000003037423 */ /* 0x002fe20000000100 */
        /* <DEDUP_REMOVED lines=8> */
[----:B0-----:R-:W-:-:S03]  /*15a0*/  @!P0 MOV R10, RZ ;  /* 0x000000ff000a8202 */ /* 0x001fc60000000f00 */
[----:B------:R2:W-:Y:S01]  /*15b0*/  @!P0 STS [R0], R27 ;  /* 0x0000001b00008388 */ /* 0x0005e20000000800 */
[----:B------:R-:W-:-:S13]  /*15c0*/  FSETP.GT.AND P1, PT, R10, R9, PT ;  /* 0x000000090a00720b */ /* 0x000fda0003f24000 */
[----:B------:R-:W-:Y:S01]  /*15d0*/  @P1 FADD R31, R9, -R2 ;  /* 0x80000002091f1221 */ /* 0x000fe20000000000 */
[----:B------:R2:W-:Y:S04]  /*15e0*/  @P1 STG.E desc[UR6][R20.64], R9 ;  /* 0x0000000914001986 */ /* 0x0005e8000c101906 */
[----:B------:R2:W-:Y:S02]  /*15f0*/  @P1 STS [R0], R31 ;  /* 0x0000001f00001388 */ /* 0x0005e40000000800 */
.L_x_69:
[----:B------:R-:W-:Y:S05]  /*1600*/  BSYNC.RECONVERGENT B1 ;  /* 0x0000000000017941 */ /* 0x000fea0003800200 */
.L_x_68:
[----:B------:R-:W-:Y:S08]  /*1610*/  BAR.SYNC.DEFER_BLOCKING 0x0 ;  /* 0x0000000000007b1d */ /* 0x000ff00000010000 */
[----:B--2---:R-:W0:Y:S01]  /*1620*/  LDC R27, c[0x0][0x3a8] ;  /* 0x0000ea00ff1b7b82 */ /* 0x004e220000000800 */
[----:B-1----:R-:W2:Y:S04]  /*1630*/  LDG.E R3, desc[UR6][R12.64+0x4] ;  /* 0x000004060c037981 */ /* 0x002ea8000c1e1900 */
[----:B------:R-:W3:Y:S01]  /*1640*/  LDG.E R26, desc[UR6][R16.64] ;  /* 0x00000006101a7981 */ /* 0x000ee2000c1e1900 */
[----:B0-----:R-:W-:-:S03]  /*1650*/  IMAD.WIDE.U32 R28, R27, 0x4, R28 ;  /* 0x000000041b1c7825 */ /* 0x001fc600078e001c */
[----:B------:R-:W0:Y:S04]  /*1660*/  LDS R2, [R0] ;  /* 0x0000000000027984 */ /* 0x000e280000000800 */
[----:B------:R-:W3:Y:S01]  /*1670*/  LDG.E R10, desc[UR6][R28.64] ;  /* 0x000000061c0a7981 */ /* 0x000ee2000c1e1900 */
[----:B------:R-:W-:Y:S02]  /*1680*/  ISETP.NE.AND P0, PT, R7, 0x2, PT ;  /* 0x000000020700780c */ /* 0x000fe40003f05270 */
[----:B--2---:R-:W-:-:S05]  /*1690*/  I2FP.F32.S32 R3, R3 ;  /* 0x0000000300037245 */ /* 0x004fca0000201400 */
[----:B0-----:R-:W-:-:S04]  /*16a0*/  FMUL R3, R2, R3 ;  /* 0x0000000302037220 */ /* 0x001fc80000400000 */
[----:B---3--:R-:W-:-:S05]  /*16b0*/  FFMA R3, R3, R10, R26 ;  /* 0x0000000a03037223 */ /* 0x008fca000000001a */
[----:B------:R2:W-:Y:S01]  /*16c0*/  STG.E desc[UR6][R16.64], R3 ;  /* 0x0000000310007986 */ /* 0x0005e2000c101906 */
[----:B------:R-:W-:Y:S05]  /*16d0*/  @!P0 BRA `(.L_x_42) ;  /* 0x0000000000cc8947 */ /* 0x000fea0003800000 */
[----:B------:R-:W-:Y:S01]  /*16e0*/  VIADD R2, R4, 0x2 ;  /* 0x0000000204027836 */ /* 0x000fe20000000000 */
[----:B------:R-:W-:Y:S04]  /*16f0*/  BSSY.RECONVERGENT B1, `(.L_x_73) ;  /* 0x0000026000017945 */ /* 0x000fe80003800200 */
[----:B------:R-:W-:-:S13]  /*1700*/  ISETP.NE.AND P0, PT, R11, R2, PT ;  /* 0x000000020b00720c */ /* 0x000fda0003f05270 */
[----:B------:R-:W-:Y:S05]  /*1710*/  @P0 BRA `(.L_x_74) ;  /* 0x00000000008c0947 */ /* 0x000fea0003800000 */
[----:B------:R-:W3:Y:S04]  /*1720*/  LDG.E R0, desc[UR6][R24.64] ;  /* 0x0000000618007981 */ /* 0x000ee8000c1e1900 */
[----:B------:R0:W5:Y:S01]  /*1730*/  LDG.E R2, desc[UR6][R20.64] ;  /* 0x0000000614027981 */ /* 0x000162000c1e1900 */
[----:B------:R-:W-:Y:S01]  /*1740*/  BSSY.RECONVERGENT B2, `(.L_x_75) ;  /* 0x000000c000027945 */ /* 0x000fe20003800200 */
[----:B---3--:R-:W-:-:S04]  /*1750*/  IADD3 R4, PT, PT, R0, 0x1800000, RZ ;  /* 0x0180000000047810 */ /* 0x008fc80007ffe0ff */
[----:B------:R-:W-:-:S04]  /*1760*/  LOP3.LUT R4, R4, 0x7f800000, RZ, 0xc0, !PT ;  /* 0x7f80000004047812 */ /* 0x000fc800078ec0ff */
[----:B------:R-:W-:-:S13]  /*1770*/  ISETP.GT.U32.AND P0, PT, R4, 0x1ffffff, PT ;  /* 0x01ffffff0400780c */ /* 0x000fda0003f04070 */
[----:B0-----:R-:W-:Y:S05]  /*1780*/  @P0 BRA `(.L_x_76) ;  /* 0x00000000000c0947 */ /* 0x001fea0003800000 */
[----:B------:R-:W-:-:S07]  /*1790*/  MOV R10, 0x17b0 ;  /* 0x000017b0000a7802 */ /* 0x000fce0000000f00 */
[----:B--2--5:R-:W-:Y:S05]  /*17a0*/  CALL.REL.NOINC `($__internal_1_$__cuda_sm20_rcp_rn_f32_slowpath) ;  /* 0x0000000000d07944 */ /* 0x024fea0003c00000 */
[----:B------:R-:W-:Y:S05]  /*17b0*/  BRA `(.L_x_77) ;  /* 0x0000000000107947 */ /* 0x000fea0003800000 */
.L_x_76:
[----:B------:R-:W0:Y:S02]  /*17c0*/  MUFU.RCP R27, R0 ;  /* 0x00000000001b7308 */ /* 0x000e240000001000 */
[----:B0-----:R-:W-:-:S04]  /*17d0*/  FFMA R4, R0, R27, -1 ;  /* 0xbf80000000047423 */ /* 0x001fc8000000001b */
[----:B------:R-:W-:-:S04]  /*17e0*/  FADD.FTZ R4, -R4, -RZ ;  /* 0x800000ff04047221 */ /* 0x000fc80000010100 */
[----:B------:R-:W-:-:S07]  /*17f0*/  FFMA R30, R27, R4, R27 ;  /* 0x000000041b1e7223 */ /* 0x000fce000000001b */
.L_x_77:
[----:B------:R-:W-:Y:S05]  /*1800*/  BSYNC.RECONVERGENT B2 ;  /* 0x0000000000027941 */ /* 0x000fea0003800200 */
.L_x_75:
[----:B------:R-:W3:Y:S01]  /*1810*/  LDG.E R0, desc[UR6][R14.64] ;  /* 0x000000060e007981 */ /* 0x000ee2000c1e1900 */
[----:B------:R-:W0:Y:S01]  /*1820*/  S2UR UR5, SR_CgaCtaId ;  /* 0x00000000000579c3 */ /* 0x000e220000008800 */
[----:B------:R-:W-:Y:S02]  /*1830*/  UMOV UR4, 0x400 ;  /* 0x0000040000047882 */ /* 0x000fe40000000000 */
[----:B0-----:R-:W-:Y:S01]  /*1840*/  ULEA UR4, UR5, UR4, 0x18 ;  /* 0x0000000405047291 */ /* 0x001fe2000f8ec0ff */
[----:B---3--:R-:W-:-:S05]  /*1850*/  I2FP.F32.S32 R0, R0 ;  /* 0x0000000000007245 */ /* 0x008fca0000201400 */
[----:B--2---:R-:W-:Y:S01]  /*1860*/  FFMA R3, -R3, R0, 1 ;  /* 0x3f80000003037423 */ /* 0x004fe20000000100 */
[----:B------:R-:W-:-:S03]  /*1870*/  IMAD.U32 R0, RZ, RZ, UR4 ;  /* 0x00000004ff007e24 */ /* 0x000fc6000f8e00ff */
        /* <DEDUP_REMOVED lines=13> */
.L_x_74:
[----:B------:R-:W-:Y:S05]  /*1950*/  BSYNC.RECONVERGENT B1 ;  /* 0x0000000000017941 */ /* 0x000fea0003800200 */
.L_x_73:
[----:B------:R-:W-:Y:S08]  /*1960*/  BAR.SYNC.DEFER_BLOCKING 0x0 ;  /* 0x0000000000007b1d */ /* 0x000ff00000010000 */
[----:B--2---:R-:W0:Y:S01]  /*1970*/  LDC R3, c[0x0][0x3a8] ;  /* 0x0000ea00ff037b82 */ /* 0x004e220000000800 */
[----:B------:R-:W2:Y:S04]  /*1980*/  LDG.E R12, desc[UR6][R12.64+0x8] ;  /* 0x000008060c0c7981 */ /* 0x000ea8000c1e1900 */
[----:B------:R-:W3:Y:S01]  /*1990*/  LDG.E R2, desc[UR6][R16.64] ;  /* 0x0000000610027981 */ /* 0x000ee2000c1e1900 */
[----:B0-----:R-:W-:-:S03]  /*19a0*/  IMAD.WIDE.U32 R28, R3, 0x4, R28 ;  /* 0x00000004031c7825 */ /* 0x001fc600078e001c */
[----:B-1----:R-:W0:Y:S04]  /*19b0*/  LDS R0, [R0] ;  /* 0x0000000000007984 */ /* 0x002e280000000800 */
[----:B------:R-:W3:Y:S01]  /*19c0*/  LDG.E R28, desc[UR6][R28.64] ;  /* 0x000000061c1c7981 */ /* 0x000ee2000c1e1900 */
[----:B--2---:R-:W-:-:S05]  /*19d0*/  I2FP.F32.S32 R3, R12 ;  /* 0x0000000c00037245 */ /* 0x004fca0000201400 */
[----:B0-----:R-:W-:-:S04]  /*19e0*/  FMUL R3, R0, R3 ;  /* 0x0000000300037220 */ /* 0x001fc80000400000 */
[----:B---3--:R-:W-:-:S05]  /*19f0*/  FFMA R3, R3, R28, R2 ;  /* 0x0000001c03037223 */ /* 0x008fca0000000002 */
[----:B------:R3:W-:Y:S02]  /*1a00*/  STG.E desc[UR6][R16.64], R3 ;  /* 0x0000000310007986 */ /* 0x0007e4000c101906 */
.L_x_42:
[----:B------:R-:W4:Y:S01]  /*1a10*/  LDG.E R0, desc[UR6][R22.64] ;  /* 0x0000000616007981 */ /* 0x000f22000c1e1900 */
[----:B------:R-:W-:Y:S05]  /*1a20*/  WARPSYNC.ALL ;  /* 0x0000000000007948 */ /* 0x000fea0003800000 */
[----:B----45:R-:W-:-:S05]  /*1a30*/  FADD R0, -R5, R0 ;  /* 0x0000000005007221 */ /* 0x030fca0000000100 */
[----:B------:R-:W-:-:S13]  /*1a40*/  FSETP.GEU.AND P0, PT, |R0|, 9.9999997473787516356e-05, PT ;  /* 0x38d1b7170000780b */ /* 0x000fda0003f0e200 */
[----:B------:R-:W-:Y:S06]  /*1a50*/  BAR.RED.AND.DEFER_BLOCKING 0x0, !P0 ;  /* 0x0000000000007b1d */ /* 0x000fec0004014400 */
[----:B------:R-:W4:Y:S02]  /*1a60*/  B2R.RESULT RZ, P0 ;  /* 0x0000000000ff731c */ /* 0x000f240000004000 */
[----:B----4-:R-:W-:-:S04]  /*1a70*/  SEL R0, RZ, 0x1, !P0 ;  /* 0x00000001ff007807 */ /* 0x010fc80004000000 */
[----:B------:R-:W-:-:S13]  /*1a80*/  ISETP.GE.AND P0, PT, R0, 0x1, PT ;  /* 0x000000010000780c */ /* 0x000fda0003f06270 */
[----:B------:R-:W-:Y:S05]  /*1a90*/  @!P0 BRA `(.L_x_78) ;  /* 0xffffffe400b08947 */ /* 0x000fea000383ffff */
[----:B------:R-:W-:-:S13]  /*1aa0*/  ISETP.NE.AND P0, PT, R11, 0x1, PT ;  /* 0x000000010b00780c */ /* 0x000fda0003f05270 */
[----:B------:R-:W-:Y:S05]  /*1ab0*/  @P0 EXIT ;  /* 0x000000000000094d */ /* 0x000fea0003800000 */
[----:B-123--:R-:W1:Y:S02]  /*1ac0*/  LDC.64 R2, c[0x0][0x380] ;  /* 0x0000e000ff027b82 */ /* 0x00ee640000000a00 */
[----:B-1----:R-:W-:Y:S01]  /*1ad0*/  STG.E desc[UR6][R2.64], R6 ;  /* 0x0000000602007986 */ /* 0x002fe2000c101906 */
[----:B------:R-:W-:Y:S05]  /*1ae0*/  EXIT ;  /* 0x000000000000794d */ /* 0x000fea0003800000 */
        .weak           $__internal_1_$__cuda_sm20_rcp_rn_f32_slowpath
        .type           $__internal_1_$__cuda_sm20_rcp_rn_f32_slowpath,@function
        .size           $__internal_1_$__cuda_sm20_rcp_rn_f32_slowpath,(.L_x_85 - $__internal_1_$__cuda_sm20_rcp_rn_f32_slowpath)
$__internal_1_$__cuda_sm20_rcp_rn_f32_slowpath:
[----:B------:R-:W-:Y:S01]  /*1af0*/  SHF.L.U32 R26, R0, 0x1, RZ ;  /* 0x00000001001a7819 */ /* 0x000fe200000006ff */
[----:B------:R-:W-:Y:S03]  /*1b00*/  BSSY.RECONVERGENT B0, `(.L_x_79) ;  /* 0x0000030000007945 */ /* 0x000fe60003800200 */
[----:B------:R-:W-:-:S04]  /*1b10*/  SHF.R.U32.HI R26, RZ, 0x18, R26 ;  /* 0x00000018ff1a7819 */ /* 0x000fc8000001161a */
[----:B------:R-:W-:-:S13]  /*1b20*/  ISETP.NE.U32.AND P0, PT, R26, RZ, PT ;  /* 0x000000ff1a00720c */ /* 0x000fda0003f05070 */
[----:B------:R-:W-:Y:S05]  /*1b30*/  @P0 BRA `(.L_x_80) ;  /* 0x0000000000280947 */ /* 0x000fea0003800000 */
[----:B------:R-:W-:-:S04]  /*1b40*/  SHF.L.U32 R26, R0, 0x1, RZ ;  /* 0x00000001001a7819 */ /* 0x000fc800000006ff */
        /* <DEDUP_REMOVED lines=9> */
.L_x_80:
[----:B------:R-:W-:-:S05]  /*1be0*/  VIADD R27, R26, 0xffffff03 ;  /* 0xffffff031a1b7836 */ /* 0x000fca0000000000 */
[----:B------:R-:W-:-:S13]  /*1bf0*/  ISETP.GT.U32.AND P0, PT, R27, 0x1, PT ;  /* 0x000000011b00780c */ /* 0x000fda0003f04070 */
[----:B------:R-:W-:Y:S05]  /*1c00*/  @P0 BRA `(.L_x_82) ;  /* 0x0000000000780947 */ /* 0x000fea0003800000 */
[----:B------:R-:W-:-:S04]  /*1c10*/  LOP3.LUT R34, R0, 0x7fffff, RZ, 0xc0, !PT ;  /* 0x007fffff00227812 */ /* 0x000fc800078ec0ff */
[----:B------:R-:W-:-:S04]  /*1c20*/  LOP3.LUT R34, R34, 0x3f800000, RZ, 0xfc, !PT ;  /* 0x3f80000022227812 */ /* 0x000fc800078efcff */
[----:B------:R-:W0:Y:S02]  /*1c30*/  MUFU.RCP R31, R34 ;  /* 0x00000022001f7308 */ /* 0x000e240000001000 */
[----:B0-----:R-:W-:-:S04]  /*1c40*/  FFMA R32, R34, R31, -1 ;  /* 0xbf80000022207423 */ /* 0x001fc8000000001f */
[----:B------:R-:W-:-:S04]  /*1c50*/  FADD.FTZ R32, -R32, -RZ ;  /* 0x800000ff20207221 */ /* 0x000fc80000010100 */
[CCC-:B------:R-:W-:Y:S01]  /*1c60*/  FFMA.RM R30, R31.reuse, R32.reuse, R31.reuse ;  /* 0x000000201f1e7223 */ /* 0x1c0fe2000000401f */
[----:B------:R-:W-:Y:S01]  /*1c70*/  FFMA.RP R31, R31, R32, R31 ;  /* 0x000000201f1f7223 */ /* 0x000fe2000000801f */
[----:B------:R-:W-:-:S04]  /*1c80*/  HFMA2 R32, -RZ, RZ, 0, 1.78813934326171875e-07 ;  /* 0x00000003ff207431 */ /* 0x000fc800000001ff */
[C---:B------:R-:W-:Y:S02]  /*1c90*/  FSETP.NEU.FTZ.AND P0, PT, R30.reuse, R31, PT ;  /* 0x0000001f1e00720b */ /* 0x040fe40003f1d000 */
[----:B------:R-:W-:Y:S02]  /*1ca0*/  LOP3.LUT R30, R30, 0x7fffff, RZ, 0xc0, !PT ;  /* 0x007fffff1e1e7812 */ /* 0x000fe400078ec0ff */
[----:B------:R-:W-:Y:S02]  /*1cb0*/  SHF.L.U32 R31, R32, R27, RZ ;  /* 0x0000001b201f7219 */ /* 0x000fe400000006ff */
[----:B------:R-:W-:-:S04]  /*1cc0*/  LOP3.LUT R30, R30, 0x800000, RZ, 0xfc, !PT ;  /* 0x008000001e1e7812 */ /* 0x000fc800078efcff */
[----:B------:R-:W-:Y:S02]  /*1cd0*/  LOP3.LUT R32, R31, R30, RZ, 0xc0, !PT ;  /* 0x0000001e1f207212 */ /* 0x000fe400078ec0ff */
[----:B------:R-:W-:Y:S02]  /*1ce0*/  SEL R31, RZ, 0xffffffff, !P0 ;  /* 0xffffffffff1f7807 */ /* 0x000fe40004000000 */
[-C--:B------:R-:W-:Y:S02]  /*1cf0*/  SHF.R.U32.HI R32, RZ, R27.reuse, R32 ;  /* 0x0000001bff207219 */ /* 0x080fe40000011620 */
[----:B------:R-:W-:Y:S02]  /*1d00*/  IADD3 R31, PT, PT, -R31, RZ, RZ ;  /* 0x000000ff1f1f7210 */ /* 0x000fe40007ffe1ff */
[----:B------:R-:W-:Y:S02]  /*1d10*/  LOP3.LUT P0, RZ, R32, 0x1, RZ, 0xc0, !PT ;  /* 0x0000000120ff7812 */ /* 0x000fe4000780c0ff */
[----:B------:R-:W-:-:S02]  /*1d20*/  LOP3.LUT P1, RZ, R31, R27, R30, 0xf8, !PT ;  /* 0x0000001b1fff7212 */ /* 0x000fc4000782f81e */
[----:B------:R-:W-:-:S04]  /*1d30*/  LOP3.LUT P2, RZ, R32, 0x2, RZ, 0xc0, !PT ;  /* 0x0000000220ff7812 */ /* 0x000fc8000784c0ff */
[----:B------:R-:W-:Y:S02]  /*1d40*/  PLOP3.LUT P0, PT, P0, P1, P2, 0xe0, 0x0 ;  /* 0x000000000000781c */ /* 0x000fe40000703c20 */
[----:B------:R-:W-:Y:S02]  /*1d50*/  LOP3.LUT P1, RZ, R0, 0x7fffff, RZ, 0xc0, !PT ;  /* 0x007fffff00ff7812 */ /* 0x000fe4000782c0ff */
[----:B------:R-:W-:-:S05]  /*1d60*/  SEL R27, RZ, 0x1, !P0 ;  /* 0x00000001ff1b7807 */ /* 0x000fca0004000000 */
[----:B------:R-:W-:-:S05]  /*1d70*/  IMAD.MOV R27, RZ, RZ, -R27 ;  /* 0x000000ffff1b7224 */ /* 0x000fca00078e0a1b */
[----:B------:R-:W-:Y:S02]  /*1d80*/  ISETP.GE.AND P0, PT, R27, RZ, PT ;  /* 0x000000ff1b00720c */ /* 0x000fe40003f06270 */
[----:B------:R-:W-:-:S04]  /*1d90*/  IADD3 R27, PT, PT, R26, -0xfc, RZ ;  /* 0xffffff041a1b7810 */ /* 0x000fc80007ffe0ff */
[----:B------:R-:W-:-:S07]  /*1da0*/  SHF.R.U32.HI R27, RZ, R27, R30 ;  /* 0x0000001bff1b7219 */ /* 0x000fce000001161e */
[----:B------:R-:W-:-:S05]  /*1db0*/  @!P0 IADD3 R27, PT, PT, R27, 0x1, RZ ;  /* 0x000000011b1b8810 */ /* 0x000fca0007ffe0ff */
[----:B------:R-:W-:-:S05]  /*1dc0*/  @!P1 IMAD.SHL.U32 R27, R27, 0x2, RZ ;  /* 0x000000021b1b9824 */ /* 0x000fca00078e00ff */
[----:B------:R-:W-:Y:S01]  /*1dd0*/  LOP3.LUT R30, R27, 0x80000000, R0, 0xf8, !PT ;  /* 0x800000001b1e7812 */ /* 0x000fe200078ef800 */
[----:B------:R-:W-:Y:S06]  /*1de0*/  BRA `(.L_x_81) ;  /* 0x0000000000047947 */ /* 0x000fec0003800000 */
.L_x_82:
[----:B------:R0:W1:Y:S02]  /*1df0*/  MUFU.RCP R30, R0 ;  /* 0x00000000001e7308 */ /* 0x0000640000001000 */
.L_x_81:
[----:B------:R-:W-:Y:S05]  /*1e00*/  BSYNC.RECONVERGENT B0 ;  /* 0x0000000000007941 */ /* 0x000fea0003800200 */
.L_x_79:
[----:B------:R-:W-:Y:S01]  /*1e10*/  HFMA2 R27, -RZ, RZ, 0, 0 ;  /* 0x00000000ff1b7431 */ /* 0x000fe200000001ff */
[----:B------:R-:W-:-:S04]  /*1e20*/  MOV R26, R10 ;  /* 0x0000000a001a7202 */ /* 0x000fc80000000f00 */
[----:B01----:R-:W-:Y:S05]  /*1e30*/  RET.REL.NODEC R26 `(_Z16kernel_minibatchPiPfS0_S0_S_ii) ;  /* 0xffffffe01a707950 */ /* 0x003fea0003c3ffff */
.L_x_83:
        /* <DEDUP_REMOVED lines=12> */
.L_x_85:


//--------------------- .nv.shared.reserved.0     --------------------------
	.section	.nv.shared.reserved.0,"aw",@nobits
	.weak		__nv_reservedSMEM_offset_0_alias
	.size		__nv_reservedSMEM_offset_0_alias, 0, 64
	.other		__nv_reservedSMEM_offset_0_alias,@"STO_CUDA_RESERVED_SHARED STV_DEFAULT"
__nv_reservedSMEM_offset_0_alias:
	.zero		0
	.zero		64


//--------------------- .nv.shared._Z16kernel_minibatchPiPfS0_S0_S_ii --------------------------
	.section	.nv.shared._Z16kernel_minibatchPiPfS0_S0_S_ii,"aw",@nobits
	.sectionflags	@""
	.align	4
.nv.shared._Z16kernel_minibatchPiPfS0_S0_S_ii:
	.zero		1028


//--------------------- .nv.constant0.kernel_minibatch_g --------------------------
	.section	.nv.constant0.kernel_minibatch_g,"a",@progbits
	.sectionflags	@""
	.align	4
.nv.constant0.kernel_minibatch_g:
	.zero		968


//--------------------- .nv.constant0._Z16kernel_minibatchPiPfS0_S0_S_ii --------------------------
	.section	.nv.constant0._Z16kernel_minibatchPiPfS0_S0_S_ii,"a",@progbits
	.sectionflags	@""
	.align	4
.nv.constant0._Z16kernel_minibatchPiPfS0_S0_S_ii:
	.zero		944


//--------------------- SYMBOLS --------------------------

	.type		.nv.reservedSmem.offset0,@object
	.size		.nv.reservedSmem.offset0,0x4
	.type		.nv.reservedSmem.cap,@object
	.size		.nv.reservedSmem.cap,0x4
